	.target	sm_100a

	.elftype	@"ET_EXEC"


//--------------------- .note.nv.tkinfo           --------------------------
	.section	.note.nv.tkinfo,"",@"SHT_NOTE"
	.sectionflags	@"SHF_NOTE_NV_TKINFO"
	.tkinfo
        /*0018*/ 	.word	0x00000002
        /*0030*/ 	.string	""
        /*0030*/ 	.string	"ptxas"
        /*0030*/ 	.string	"Cuda compilation tools, release 13.0, V13.0.88"
        /*0030*/ 	.string	"Build cuda_13.0.r13.0/compiler.36424714_0"
        /*0030*/ 	.string	"-arch sm_100a -m 64 "



//--------------------- .note.nv.cuinfo           --------------------------
	.section	.note.nv.cuinfo,"",@"SHT_NOTE"
	.sectionflags	@"SHF_NOTE_NV_CUINFO"
        /*0018*/ 	.short	0x0002
        /*001a*/ 	.short	0x0064
        /*001c*/ 	.short	0x0082
	.zero		2


//--------------------- .nv.info                  --------------------------
	.section	.nv.info,"",@"SHT_CUDA_INFO"
	.align	4


	//----- nvinfo : EIATTR_REGCOUNT
	.align		4
        /*0000*/ 	.byte	0x04, 0x2f
        /*0002*/ 	.short	(.L_21 - .L_20)
	.align		4
.L_20:
        /*0004*/ 	.word	index@(_ZN7cutlass9reference6device6kernel12BlockForEachINS_6half_tENS1_6detail17RandomUniformFuncIS4_EEEEvPT_mNT0_6ParamsE)
        /*0008*/ 	.word	0x00000020


	//----- nvinfo : EIATTR_FRAME_SIZE
	.align		4
.L_21:
        /*000c*/ 	.byte	0x04, 0x11
        /*000e*/ 	.short	(.L_23 - .L_22)
	.align		4
.L_22:
        /*0010*/ 	.word	index@(_ZN7cutlass9reference6device6kernel12BlockForEachINS_6half_tENS1_6detail17RandomUniformFuncIS4_EEEEvPT_mNT0_6ParamsE)
        /*0014*/ 	.word	0x00000060


	//----- nvinfo : EIATTR_REGCOUNT
	.align		4
.L_23:
        /*0018*/ 	.byte	0x04, 0x2f
        /*001a*/ 	.short	(.L_25 - .L_24)
	.align		4
.L_24:
        /*001c*/ 	.word	index@(_ZN7cutlass9reference6device6kernel17GemmPlanarComplexINS_6half_tENS_6layout11ColumnMajorES4_S6_S4_S6_ffNS_16NumericConverterIS4_fLNS_15FloatRoundStyleE2EEENS_12multiply_addINS_7complexIfEESC_SC_EEEEvNS_4gemm9GemmCoordENSB_IT5_EENS_22TensorRefPlanarComplexIT_T0_EENS_16ComplexTransformENSI_IT1_T2_EESM_SH_NSI_IT3_T4_EESS_NSB_IT6_EE)
        /*0020*/ 	.word	0x00000054


	//----- nvinfo : EIATTR_FRAME_SIZE
	.align		4
.L_25:
        /*0024*/ 	.byte	0x04, 0x11
        /*0026*/ 	.short	(.L_27 - .L_26)
	.align		4
.L_26:
        /*0028*/ 	.word	index@(_ZN7cutlass9reference6device6kernel17GemmPlanarComplexINS_6half_tENS_6layout11ColumnMajorES4_S6_S4_S6_ffNS_16NumericConverterIS4_fLNS_15FloatRoundStyleE2EEENS_12multiply_addINS_7complexIfEESC_SC_EEEEvNS_4gemm9GemmCoordENSB_IT5_EENS_22TensorRefPlanarComplexIT_T0_EENS_16ComplexTransformENSI_IT1_T2_EESM_SH_NSI_IT3_T4_EESS_NSB_IT6_EE)
        /*002c*/ 	.word	0x00000000


	//----- nvinfo : EIATTR_REGCOUNT
	.align		4
.L_27:
        /*0030*/ 	.byte	0x04, 0x2f
        /*0032*/ 	.short	(.L_29 - .L_28)
	.align		4
.L_28:
        /*0034*/ 	.word	index@(_ZN7cutlass9reference6device6kernel27BlockCompareRelativelyEqualINS_6half_tEEEvPiPKT_S8_mS6_S6_)
        /*0038*/ 	.word	0x0000000b


	//----- nvinfo : EIATTR_FRAME_SIZE
	.align		4
.L_29:
        /*003c*/ 	.byte	0x04, 0x11
        /*003e*/ 	.short	(.L_31 - .L_30)
	.align		4
.L_30:
        /*0040*/ 	.word	index@(_ZN7cutlass9reference6device6kernel27BlockCompareRelativelyEqualINS_6half_tEEEvPiPKT_S8_mS6_S6_)
        /*0044*/ 	.word	0x00000000


	//----- nvinfo : EIATTR_MIN_STACK_SIZE
	.align		4
.L_31:
        /*0048*/ 	.byte	0x04, 0x12
        /*004a*/ 	.short	(.L_33 - .L_32)
	.align		4
.L_32:
        /*004c*/ 	.word	index@(_ZN7cutlass9reference6device6kernel27BlockCompareRelativelyEqualINS_6half_tEEEvPiPKT_S8_mS6_S6_)
        /*0050*/ 	.word	0x00000000


	//----- nvinfo : EIATTR_MIN_STACK_SIZE
	.align		4
.L_33:
        /*0054*/ 	.byte	0x04, 0x12
        /*0056*/ 	.short	(.L_35 - .L_34)
	.align		4
.L_34:
        /*0058*/ 	.word	index@(_ZN7cutlass9reference6device6kernel17GemmPlanarComplexINS_6half_tENS_6layout11ColumnMajorES4_S6_S4_S6_ffNS_16NumericConverterIS4_fLNS_15FloatRoundStyleE2EEENS_12multiply_addINS_7complexIfEESC_SC_EEEEvNS_4gemm9GemmCoordENSB_IT5_EENS_22TensorRefPlanarComplexIT_T0_EENS_16ComplexTransformENSI_IT1_T2_EESM_SH_NSI_IT3_T4_EESS_NSB_IT6_EE)
        /*005c*/ 	.word	0x00000000


	//----- nvinfo : EIATTR_MIN_STACK_SIZE
	.align		4
.L_35:
        /*0060*/ 	.byte	0x04, 0x12
        /*0062*/ 	.short	(.L_37 - .L_36)
	.align		4
.L_36:
        /*0064*/ 	.word	index@(_ZN7cutlass9reference6device6kernel12BlockForEachINS_6half_tENS1_6detail17RandomUniformFuncIS4_EEEEvPT_mNT0_6ParamsE)
        /*0068*/ 	.word	0x00000060
.L_37:


//--------------------- .nv.compat                --------------------------
	.section	.nv.compat,"",@"SHT_CUDA_COMPAT_INFO"
	.align	4
        /*0000*/ 	.byte	0x02, 0x09, 0x01, 0x00, 0x02, 0x02, 0x01, 0x00, 0x02, 0x05, 0x05, 0x00, 0x03, 0x07, 0x01, 0x01
        /*0010*/ 	.byte	0x02, 0x03, 0x00, 0x00, 0x02, 0x06, 0x01, 0x00, 0x04, 0x0b, 0x08, 0x00, 0x01, 0x00, 0x00, 0x00
        /*0020*/ 	.byte	0x00, 0x00, 0x00, 0x00


//--------------------- .nv.info._ZN7cutlass9reference6device6kernel27BlockCompareRelativelyEqualINS_6half_tEEEvPiPKT_S8_mS6_S6_ --------------------------
	.section	.nv.info._ZN7cutlass9reference6device6kernel27BlockCompareRelativelyEqualINS_6half_tEEEvPiPKT_S8_mS6_S6_,"",@"SHT_CUDA_INFO"
	.sectionflags	@""
	.align	4


	//----- nvinfo : EIATTR_CUDA_API_VERSION
	.align		4
        /*0000*/ 	.byte	0x04, 0x37
        /*0002*/ 	.short	(.L_39 - .L_38)
.L_38:
        /*0004*/ 	.word	0x00000082


	//----- nvinfo : EIATTR_KPARAM_INFO
	.align		4
.L_39:
        /*0008*/ 	.byte	0x04, 0x17
        /*000a*/ 	.short	(.L_41 - .L_40)
.L_40:
        /*000c*/ 	.word	0x00000000
        /*0010*/ 	.short	0x0005
        /*0012*/ 	.short	0x0022
        /*0014*/ 	.byte	0x00, 0xf0, 0x09, 0x00


	//----- nvinfo : EIATTR_KPARAM_INFO
	.align		4
.L_41:
        /*0018*/ 	.byte	0x04, 0x17
        /*001a*/ 	.short	(.L_43 - .L_42)
.L_42:
        /*001c*/ 	.word	0x00000000
        /*0020*/ 	.short	0x0004
        /*0022*/ 	.short	0x0020
        /*0024*/ 	.byte	0x00, 0xf0, 0x09, 0x00


	//----- nvinfo : EIATTR_KPARAM_INFO
	.align		4
.L_43:
        /*0028*/ 	.byte	0x04, 0x17
        /*002a*/ 	.short	(.L_45 - .L_44)
.L_44:
        /*002c*/ 	.word	0x00000000
        /*0030*/ 	.short	0x0003
        /*0032*/ 	.short	0x0018
        /*0034*/ 	.byte	0x00, 0xf0, 0x21, 0x00


	//----- nvinfo : EIATTR_KPARAM_INFO
	.align		4
.L_45:
        /*0038*/ 	.byte	0x04, 0x17
        /*003a*/ 	.short	(.L_47 - .L_46)
.L_46:
        /*003c*/ 	.word	0x00000000
        /*0040*/ 	.short	0x0002
        /*0042*/ 	.short	0x0010
        /*0044*/ 	.byte	0x00, 0xf5, 0x21, 0x00


	//----- nvinfo : EIATTR_KPARAM_INFO
	.align		4
.L_47:
        /*0048*/ 	.byte	0x04, 0x17
        /*004a*/ 	.short	(.L_49 - .L_48)
.L_48:
        /*004c*/ 	.word	0x00000000
        /*0050*/ 	.short	0x0001
        /*0052*/ 	.short	0x0008
        /*0054*/ 	.byte	0x00, 0xf5, 0x21, 0x00


	//----- nvinfo : EIATTR_KPARAM_INFO
	.align		4
.L_49:
        /*0058*/ 	.byte	0x04, 0x17
        /*005a*/ 	.short	(.L_51 - .L_50)
.L_50:
        /*005c*/ 	.word	0x00000000
        /*0060*/ 	.short	0x0000
        /*0062*/ 	.short	0x0000
        /*0064*/ 	.byte	0x00, 0xf5, 0x21, 0x00


	//----- nvinfo : EIATTR_SPARSE_MMA_MASK
	.align		4
.L_51:
        /*0068*/ 	.byte	0x03, 0x50
        /*006a*/ 	.short	0x0000


	//----- nvinfo : EIATTR_MAXREG_COUNT
	.align		4
        /*006c*/ 	.byte	0x03, 0x1b
        /*006e*/ 	.short	0x00ff


	//----- nvinfo : EIATTR_MERCURY_ISA_VERSION
	.align		4
        /*0070*/ 	.byte	0x03, 0x5f
        /*0072*/ 	.short	0x0101


	//----- nvinfo : EIATTR_VRC_CTA_INIT_COUNT
	.align		4
        /*0074*/ 	.byte	0x02, 0x4a
	.zero		1
	.zero		1


	//----- nvinfo : EIATTR_EXIT_INSTR_OFFSETS
	.align		4
        /*0078*/ 	.byte	0x04, 0x1c
        /*007a*/ 	.short	(.L_53 - .L_52)


	//   ....[0]....
.L_52:
        /*007c*/ 	.word	0x00000080


	//   ....[1]....
        /*0080*/ 	.word	0x000003c0


	//   ....[2]....
        /*0084*/ 	.word	0x000003f0


	//----- nvinfo : EIATTR_CRS_STACK_SIZE
	.align		4
.L_53:
        /*0088*/ 	.byte	0x04, 0x1e
        /*008a*/ 	.short	(.L_55 - .L_54)
.L_54:
        /*008c*/ 	.word	0x00000000


	//----- nvinfo : EIATTR_CBANK_PARAM_SIZE
	.align		4
.L_55:
        /*0090*/ 	.byte	0x03, 0x19
        /*0092*/ 	.short	0x0024


	//----- nvinfo : EIATTR_PARAM_CBANK
	.align		4
        /*0094*/ 	.byte	0x04, 0x0a
        /*0096*/ 	.short	(.L_57 - .L_56)
	.align		4
.L_56:
        /*0098*/ 	.word	index@(.nv.constant0._ZN7cutlass9reference6device6kernel27BlockCompareRelativelyEqualINS_6half_tEEEvPiPKT_S8_mS6_S6_)
        /*009c*/ 	.short	0x0380
        /*009e*/ 	.short	0x0024


	//----- nvinfo : EIATTR_SW_WAR
	.align		4
.L_57:
        /*00a0*/ 	.byte	0x04, 0x36
        /*00a2*/ 	.short	(.L_59 - .L_58)
.L_58:
        /*00a4*/ 	.word	0x00000008
.L_59:


//--------------------- .nv.info._ZN7cutlass9reference6device6kernel17GemmPlanarComplexINS_6half_tENS_6layout11ColumnMajorES4_S6_S4_S6_ffNS_16NumericConverterIS4_fLNS_15FloatRoundStyleE2EEENS_12multiply_addINS_7complexIfEESC_SC_EEEEvNS_4gemm9GemmCoordENSB_IT5_EENS_22TensorRefPlanarComplexIT_T0_EENS_16ComplexTransformENSI_IT1_T2_EESM_SH_NSI_IT3_T4_EESS_NSB_IT6_EE --------------------------
	.section	.nv.info._ZN7cutlass9reference6device6kernel17GemmPlanarComplexINS_6half_tENS_6layout11ColumnMajorES4_S6_S4_S6_ffNS_16NumericConverterIS4_fLNS_15FloatRoundStyleE2EEENS_12multiply_addINS_7complexIfEESC_SC_EEEEvNS_4gemm9GemmCoordENSB_IT5_EENS_22TensorRefPlanarComplexIT_T0_EENS_16ComplexTransformENSI_IT1_T2_EESM_SH_NSI_IT3_T4_EESS_NSB_IT6_EE,"",@"SHT_CUDA_INFO"
	.sectionflags	@""
	.align	4


	//----- nvinfo : EIATTR_CUDA_API_VERSION
	.align		4
        /*0000*/ 	.byte	0x04, 0x37
        /*0002*/ 	.short	(.L_61 - .L_60)
.L_60:
        /*0004*/ 	.word	0x00000082


	//----- nvinfo : EIATTR_KPARAM_INFO
	.align		4
.L_61:
        /*0008*/ 	.byte	0x04, 0x17
        /*000a*/ 	.short	(.L_63 - .L_62)
.L_62:
        /*000c*/ 	.word	0x00000000
        /*0010*/ 	.short	0x0009
        /*0012*/ 	.short	0x0090
        /*0014*/ 	.byte	0x00, 0xf0, 0x21, 0x00


	//----- nvinfo : EIATTR_KPARAM_INFO
	.align		4
.L_63:
        /*0018*/ 	.byte	0x04, 0x17
        /*001a*/ 	.short	(.L_65 - .L_64)
.L_64:
        /*001c*/ 	.word	0x00000000
        /*0020*/ 	.short	0x0008
        /*0022*/ 	.short	0x0078
        /*0024*/ 	.byte	0x00, 0xf0, 0x61, 0x00


	//----- nvinfo : EIATTR_KPARAM_INFO
	.align		4
.L_65:
        /*0028*/ 	.byte	0x04, 0x17
        /*002a*/ 	.short	(.L_67 - .L_66)
.L_66:
        /*002c*/ 	.word	0x00000000
        /*0030*/ 	.short	0x0007
        /*0032*/ 	.short	0x0060
        /*0034*/ 	.byte	0x00, 0xf0, 0x61, 0x00


	//----- nvinfo : EIATTR_KPARAM_INFO
	.align		4
.L_67:
        /*0038*/ 	.byte	0x04, 0x17
        /*003a*/ 	.short	(.L_69 - .L_68)
.L_68:
        /*003c*/ 	.word	0x00000000
        /*0040*/ 	.short	0x0006
        /*0042*/ 	.short	0x0054
        /*0044*/ 	.byte	0x00, 0xf0, 0x21, 0x00


	//----- nvinfo : EIATTR_KPARAM_INFO
	.align		4
.L_69:
        /*0048*/ 	.byte	0x04, 0x17
        /*004a*/ 	.short	(.L_71 - .L_70)
.L_70:
        /*004c*/ 	.word	0x00000000
        /*0050*/ 	.short	0x0005
        /*0052*/ 	.short	0x0050
        /*0054*/ 	.byte	0x00, 0xf0, 0x11, 0x00


	//----- nvinfo : EIATTR_KPARAM_INFO
	.align		4
.L_71:
        /*0058*/ 	.byte	0x04, 0x17
        /*005a*/ 	.short	(.L_73 - .L_72)
.L_72:
        /*005c*/ 	.word	0x00000000
        /*0060*/ 	.short	0x0004
        /*0062*/ 	.short	0x0038
        /*0064*/ 	.byte	0x00, 0xf0, 0x61, 0x00


	//----- nvinfo : EIATTR_KPARAM_INFO
	.align		4
.L_73:
        /*0068*/ 	.byte	0x04, 0x17
        /*006a*/ 	.short	(.L_75 - .L_74)
.L_74:
        /*006c*/ 	.word	0x00000000
        /*0070*/ 	.short	0x0003
        /*0072*/ 	.short	0x0030
        /*0074*/ 	.byte	0x00, 0xf0, 0x11, 0x00


	//----- nvinfo : EIATTR_KPARAM_INFO
	.align		4
.L_75:
        /*0078*/ 	.byte	0x04, 0x17
        /*007a*/ 	.short	(.L_77 - .L_76)
.L_76:
        /*007c*/ 	.word	0x00000000
        /*0080*/ 	.short	0x0002
        /*0082*/ 	.short	0x0018
        /*0084*/ 	.byte	0x00, 0xf0, 0x61, 0x00


	//----- nvinfo : EIATTR_KPARAM_INFO
	.align		4
.L_77:
        /*0088*/ 	.byte	0x04, 0x17
        /*008a*/ 	.short	(.L_79 - .L_78)
.L_78:
        /*008c*/ 	.word	0x00000000
        /*0090*/ 	.short	0x0001
        /*0092*/ 	.short	0x000c
        /*0094*/ 	.byte	0x00, 0xf0, 0x21, 0x00


	//----- nvinfo : EIATTR_KPARAM_INFO
	.align		4
.L_79:
        /*0098*/ 	.byte	0x04, 0x17
        /*009a*/ 	.short	(.L_81 - .L_80)
.L_80:
        /*009c*/ 	.word	0x00000000
        /*00a0*/ 	.short	0x0000
        /*00a2*/ 	.short	0x0000
        /*00a4*/ 	.byte	0x00, 0xf0, 0x31, 0x00


	//----- nvinfo : EIATTR_SPARSE_MMA_MASK
	.align		4
.L_81:
        /*00a8*/ 	.byte	0x03, 0x50
        /*00aa*/ 	.short	0x0000


	//----- nvinfo : EIATTR_MAXREG_COUNT
	.align		4
        /*00ac*/ 	.byte	0x03, 0x1b
        /*00ae*/ 	.short	0x00ff


	//----- nvinfo : EIATTR_MERCURY_ISA_VERSION
	.align		4
        /*00b0*/ 	.byte	0x03, 0x5f
        /*00b2*/ 	.short	0x0101


	//----- nvinfo : EIATTR_VRC_CTA_INIT_COUNT
	.align		4
        /*00b4*/ 	.byte	0x02, 0x4a
	.zero		1
	.zero		1


	//----- nvinfo : EIATTR_EXIT_INSTR_OFFSETS
	.align		4
        /*00b8*/ 	.byte	0x04, 0x1c
        /*00ba*/ 	.short	(.L_83 - .L_82)


	//   ....[0]....
.L_82:
        /*00bc*/ 	.word	0x00006620


	//   ....[1]....
        /*00c0*/ 	.word	0x00006870


	//   ....[2]....
        /*00c4*/ 	.word	0x000084a0


	//   ....[3]....
        /*00c8*/ 	.word	0x00008630


	//----- nvinfo : EIATTR_CRS_STACK_SIZE
	.align		4
.L_83:
        /*00cc*/ 	.byte	0x04, 0x1e
        /*00ce*/ 	.short	(.L_85 - .L_84)
.L_84:
        /*00d0*/ 	.word	0x00000000


	//----- nvinfo : EIATTR_CBANK_PARAM_SIZE
	.align		4
.L_85:
        /*00d4*/ 	.byte	0x03, 0x19
        /*00d6*/ 	.short	0x0098


	//----- nvinfo : EIATTR_PARAM_CBANK
	.align		4
        /*00d8*/ 	.byte	0x04, 0x0a
        /*00da*/ 	.short	(.L_87 - .L_86)
	.align		4
.L_86:
        /*00dc*/ 	.word	index@(.nv.constant0._ZN7cutlass9reference6device6kernel17GemmPlanarComplexINS_6half_tENS_6layout11ColumnMajorES4_S6_S4_S6_ffNS_16NumericConverterIS4_fLNS_15FloatRoundStyleE2EEENS_12multiply_addINS_7complexIfEESC_SC_EEEEvNS_4gemm9GemmCoordENSB_IT5_EENS_22TensorRefPlanarComplexIT_T0_EENS_16ComplexTransformENSI_IT1_T2_EESM_SH_NSI_IT3_T4_EESS_NSB_IT6_EE)
        /*00e0*/ 	.short	0x0380
        /*00e2*/ 	.short	0x0098


	//----- nvinfo : EIATTR_SW_WAR
	.align		4
.L_87:
        /*00e4*/ 	.byte	0x04, 0x36
        /*00e6*/ 	.short	(.L_89 - .L_88)
.L_88:
        /*00e8*/ 	.word	0x00000008
.L_89:


//--------------------- .nv.info._ZN7cutlass9reference6device6kernel12BlockForEachINS_6half_tENS1_6detail17RandomUniformFuncIS4_EEEEvPT_mNT0_6ParamsE --------------------------
	.section	.nv.info._ZN7cutlass9reference6device6kernel12BlockForEachINS_6half_tENS1_6detail17RandomUniformFuncIS4_EEEEvPT_mNT0_6ParamsE,"",@"SHT_CUDA_INFO"
	.sectionflags	@""
	.align	4


	//----- nvinfo : EIATTR_CUDA_API_VERSION
	.align		4
        /*0000*/ 	.byte	0x04, 0x37
        /*0002*/ 	.short	(.L_91 - .L_90)
.L_90:
        /*0004*/ 	.word	0x00000082


	//----- nvinfo : EIATTR_KPARAM_INFO
	.align		4
.L_91:
        /*0008*/ 	.byte	0x04, 0x17
        /*000a*/ 	.short	(.L_93 - .L_92)
.L_92:
        /*000c*/ 	.word	0x00000000
        /*0010*/ 	.short	0x0002
        /*0012*/ 	.short	0x0010
        /*0014*/ 	.byte	0x00, 0xf0, 0xc1, 0x00


	//----- nvinfo : EIATTR_KPARAM_INFO
	.align		4
.L_93:
        /*0018*/ 	.byte	0x04, 0x17
        /*001a*/ 	.short	(.L_95 - .L_94)
.L_94:
        /*001c*/ 	.word	0x00000000
        /*0020*/ 	.short	0x0001
        /*0022*/ 	.short	0x0008
        /*0024*/ 	.byte	0x00, 0xf0, 0x21, 0x00


	//----- nvinfo : EIATTR_KPARAM_INFO
	.align		4
.L_95:
        /*0028*/ 	.byte	0x04, 0x17
        /*002a*/ 	.short	(.L_97 - .L_96)
.L_96:
        /*002c*/ 	.word	0x00000000
        /*0030*/ 	.short	0x0000
        /*0032*/ 	.short	0x0000
        /*0034*/ 	.byte	0x00, 0xf5, 0x21, 0x00


	//----- nvinfo : EIATTR_SPARSE_MMA_MASK
	.align		4
.L_97:
        /*0038*/ 	.byte	0x03, 0x50
        /*003a*/ 	.short	0x0000


	//----- nvinfo : EIATTR_MAXREG_COUNT
	.align		4
        /*003c*/ 	.byte	0x03, 0x1b
        /*003e*/ 	.short	0x00ff


	//----- nvinfo : EIATTR_MERCURY_ISA_VERSION
	.align		4
        /*0040*/ 	.byte	0x03, 0x5f
        /*0042*/ 	.short	0x0101


	//----- nvinfo : EIATTR_VRC_CTA_INIT_COUNT
	.align		4
        /*0044*/ 	.byte	0x02, 0x4a
	.zero		1
	.zero		1


	//----- nvinfo : EIATTR_EXIT_INSTR_OFFSETS
	.align		4
        /*0048*/ 	.byte	0x04, 0x1c
        /*004a*/ 	.short	(.L_99 - .L_98)


	//   ....[0]....
.L_98:
        /*004c*/ 	.word	0x00002790


	//   ....[1]....
        /*0050*/ 	.word	0x00003030


	//----- nvinfo : EIATTR_CRS_STACK_SIZE
	.align		4
.L_99:
        /*0054*/ 	.byte	0x04, 0x1e
        /*0056*/ 	.short	(.L_101 - .L_100)
.L_100:
        /*0058*/ 	.word	0x00000000


	//----- nvinfo : EIATTR_CBANK_PARAM_SIZE
	.align		4
.L_101:
        /*005c*/ 	.byte	0x03, 0x19
        /*005e*/ 	.short	0x0040


	//----- nvinfo : EIATTR_PARAM_CBANK
	.align		4
        /*0060*/ 	.byte	0x04, 0x0a
        /*0062*/ 	.short	(.L_103 - .L_102)
	.align		4
.L_102:
        /*0064*/ 	.word	index@(.nv.constant0._ZN7cutlass9reference6device6kernel12BlockForEachINS_6half_tENS1_6detail17RandomUniformFuncIS4_EEEEvPT_mNT0_6ParamsE)
        /*0068*/ 	.short	0x0380
        /*006a*/ 	.short	0x0040


	//----- nvinfo : EIATTR_SW_WAR
	.align		4
.L_103:
        /*006c*/ 	.byte	0x04, 0x36
        /*006e*/ 	.short	(.L_105 - .L_104)
.L_104:
        /*0070*/ 	.word	0x00000008
.L_105:


//--------------------- .nv.callgraph             --------------------------
	.section	.nv.callgraph,"",@"SHT_CUDA_CALLGRAPH"
	.align	4
	.sectionentsize	8
	.align		4
        /*0000*/ 	.word	0x00000000
	.align		4
        /*0004*/ 	.word	0xffffffff
	.align		4
        /*0008*/ 	.word	0x00000000
	.align		4
        /*000c*/ 	.word	0xfffffffe
	.align		4
        /*0010*/ 	.word	0x00000000
	.align		4
        /*0014*/ 	.word	0xfffffffd
	.align		4
        /*0018*/ 	.word	0x00000000
	.align		4
        /*001c*/ 	.word	0xfffffffc


//--------------------- .nv.constant4             --------------------------
	.section	.nv.constant4,"a",@progbits
	.align	8
	.align		8
.nv.constant4:
        /*0000*/ 	.dword	precalc_xorwow_matrix
	.align		8
        /*0008*/ 	.dword	precalc_xorwow_offset_matrix
	.align		8
        /*0010*/ 	.dword	mrg32k3aM1
	.align		8
        /*0018*/ 	.dword	mrg32k3aM2
	.align		8
        /*0020*/ 	.dword	mrg32k3aM1SubSeq
	.align		8
        /*0028*/ 	.dword	mrg32k3aM2SubSeq
	.align		8
        /*0030*/ 	.dword	mrg32k3aM1Seq
	.align		8
        /*0038*/ 	.dword	mrg32k3aM2Seq
	.align		8
        /*0040*/ 	.dword	_ZN30_INTERNAL_b1638608_4_k_cu_main4cuda3std3__45__cpo5beginE
	.align		8
        /*0048*/ 	.dword	_ZN30_INTERNAL_b1638608_4_k_cu_main4cuda3std3__45__cpo3endE
	.align		8
        /*0050*/ 	.dword	_ZN30_INTERNAL_b1638608_4_k_cu_main4cuda3std3__45__cpo6cbeginE
	.align		8
        /*0058*/ 	.dword	_ZN30_INTERNAL_b1638608_4_k_cu_main4cuda3std3__45__cpo4cendE
	.align		8
        /*0060*/ 	.dword	_ZN30_INTERNAL_b1638608_4_k_cu_main4cuda3std3__432_GLOBAL__N__b1638608_4_k_cu_main6ignoreE
	.align		8
        /*0068*/ 	.dword	_ZN30_INTERNAL_b1638608_4_k_cu_main4cuda3std3__419piecewise_constructE
	.align		8
        /*0070*/ 	.dword	_ZN30_INTERNAL_b1638608_4_k_cu_main4cuda3std3__48in_placeE
	.align		8
        /*0078*/ 	.dword	_ZN30_INTERNAL_b1638608_4_k_cu_main4cuda3std6ranges3__45__cpo4swapE
	.align		8
        /*0080*/ 	.dword	_ZN30_INTERNAL_b1638608_4_k_cu_main4cuda3std6ranges3__45__cpo9iter_moveE
	.align		8
        /*0088*/ 	.dword	_ZN30_INTERNAL_b1638608_4_k_cu_main4cute7productE
	.align		8
        /*0090*/ 	.dword	_ZN30_INTERNAL_b1638608_4_k_cu_main4cute1_E


//--------------------- .nv.constant3             --------------------------
	.section	.nv.constant3,"a",@progbits
	.align	8
.nv.constant3:
	.type		__cr_lgamma_table,@object
	.size		__cr_lgamma_table,(.L_8 - __cr_lgamma_table)
__cr_lgamma_table:
        /*0000*/ 	.byte	0x00, 0x00, 0x00, 0x00, 0x00, 0x00, 0x00, 0x00, 0x00, 0x00, 0x00, 0x00, 0x00, 0x00, 0x00, 0x00
        /*0010*/ 	.byte	0xef, 0x39, 0xfa, 0xfe, 0x42, 0x2e, 0xe6, 0x3f, 0x02, 0x20, 0x2a, 0xfa, 0x0b, 0xab, 0xfc, 0x3f
        /*0020*/ 	.byte	0xf9, 0x2c, 0x92, 0x7c, 0xa7, 0x6c, 0x09, 0x40, 0xc9, 0x79, 0x44, 0x3c, 0x64, 0x26, 0x13, 0x40
        /*0030*/ 	.byte	0xca, 0x01, 0xcf, 0x3a, 0x27, 0x51, 0x1a, 0x40, 0x30, 0xcc, 0x2d, 0xf3, 0xe1, 0x0c, 0x21, 0x40
        /*0040*/ 	.byte	0x0d, 0xb7, 0xfc, 0x82, 0x8e, 0x35, 0x25, 0x40
.L_8:


//--------------------- .text._ZN7cutlass9reference6device6kernel27BlockCompareRelativelyEqualINS_6half_tEEEvPiPKT_S8_mS6_S6_ --------------------------
	.section	.text._ZN7cutlass9reference6device6kernel27BlockCompareRelativelyEqualINS_6half_tEEEvPiPKT_S8_mS6_S6_,"ax",@progbits
	.align	128
        .global         _ZN7cutlass9reference6device6kernel27BlockCompareRelativelyEqualINS_6half_tEEEvPiPKT_S8_mS6_S6_
        .type           _ZN7cutlass9reference6device6kernel27BlockCompareRelativelyEqualINS_6half_tEEEvPiPKT_S8_mS6_S6_,@function
        .size           _ZN7cutlass9reference6device6kernel27BlockCompareRelativelyEqualINS_6half_tEEEvPiPKT_S8_mS6_S6_,(.L_x_128 - _ZN7cutlass9reference6device6kernel27BlockCompareRelativelyEqualINS_6half_tEEEvPiPKT_S8_mS6_S6_)
        .other          _ZN7cutlass9reference6device6kernel27BlockCompareRelativelyEqualINS_6half_tEEEvPiPKT_S8_mS6_S6_,@"STO_CUDA_ENTRY STV_DEFAULT"
_ZN7cutlass9reference6device6kernel27BlockCompareRelativelyEqualINS_6half_tEEEvPiPKT_S8_mS6_S6_:
.text._ZN7cutlass9reference6device6kernel27BlockCompareRelativelyEqualINS_6half_tEEEvPiPKT_S8_mS6_S6_:
[----:B------:R-:W-:Y:S01]  /*0000*/  LDC R1, c[0x0][0x37c] ;  /* 0x0000df00ff017b82 */ /* 0x000fe20000000800 */
[----:B------:R-:W0:Y:S01]  /*0010*/  S2R R0, SR_TID.X ;  /* 0x0000000000007919 */ /* 0x000e220000002100 */
[----:B------:R-:W0:Y:S01]  /*0020*/  LDCU UR4, c[0x0][0x360] ;  /* 0x00006c00ff0477ac */ /* 0x000e220008000800 */
[----:B------:R-:W0:Y:S01]  /*0030*/  S2R R3, SR_CTAID.X ;  /* 0x0000000000037919 */ /* 0x000e220000002500 */
[----:B------:R-:W1:Y:S01]  /*0040*/  LDCU.64 UR6, c[0x0][0x398] ;  /* 0x00007300ff0677ac */ /* 0x000e620008000a00 */
[----:B0-----:R-:W-:-:S05]  /*0050*/  IMAD R0, R3, UR4, R0 ;  /* 0x0000000403007c24 */ /* 0x001fca000f8e0200 */
[----:B-1----:R-:W-:-:S04]  /*0060*/  ISETP.GE.U32.AND P0, PT, R0, UR6, PT ;  /* 0x0000000600007c0c */ /* 0x002fc8000bf06070 */
[----:B------:R-:W-:-:S13]  /*0070*/  ISETP.GE.U32.AND.EX P0, PT, RZ, UR7, PT, P0 ;  /* 0x00000007ff007c0c */ /* 0x000fda000bf06100 */
[----:B------:R-:W-:Y:S05]  /*0080*/  @P0 EXIT ;  /* 0x000000000000094d */ /* 0x000fea0003800000 */
[----:B------:R-:W0:Y:S01]  /*0090*/  LDC R8, c[0x0][0x3a0] ;  /* 0x0000e800ff087b82 */ /* 0x000e220000000800 */
[----:B------:R-:W1:Y:S01]  /*00a0*/  LDCU UR5, c[0x0][0x370] ;  /* 0x00006e00ff0577ac */ /* 0x000e620008000800 */
[----:B------:R-:W-:Y:S02]  /*00b0*/  IMAD.MOV.U32 R6, RZ, RZ, R0 ;  /* 0x000000ffff067224 */ /* 0x000fe400078e0000 */
[----:B------:R-:W-:Y:S01]  /*00c0*/  IMAD.MOV.U32 R7, RZ, RZ, RZ ;  /* 0x000000ffff077224 */ /* 0x000fe200078e00ff */
[----:B------:R-:W2:Y:S01]  /*00d0*/  LDCU.64 UR6, c[0x0][0x358] ;  /* 0x00006b00ff0677ac */ /* 0x000ea20008000a00 */
[----:B------:R-:W3:Y:S01]  /*00e0*/  LDCU.U16 UR12, c[0x0][0x3a2] ;  /* 0x00007440ff0c77ac */ /* 0x000ee20008000400 */
[----:B------:R-:W4:Y:S01]  /*00f0*/  LDCU.U16 UR13, c[0x0][0x3a0] ;  /* 0x00007400ff0d77ac */ /* 0x000f220008000400 */
[----:B------:R-:W0:Y:S01]  /*0100*/  LDCU.64 UR14, c[0x0][0x398] ;  /* 0x00007300ff0e77ac */ /* 0x000e220008000a00 */
[----:B------:R-:W0:Y:S01]  /*0110*/  LDCU.64 UR8, c[0x0][0x388] ;  /* 0x00007100ff0877ac */ /* 0x000e220008000a00 */
[----:B------:R-:W0:Y:S01]  /*0120*/  LDCU.64 UR10, c[0x0][0x390] ;  /* 0x00007200ff0a77ac */ /* 0x000e220008000a00 */
[----:B-1----:R-:W-:-:S12]  /*0130*/  UIMAD UR4, UR4, UR5, URZ ;  /* 0x00000005040472a4 */ /* 0x002fd8000f8e02ff */
.L_x_7:
[C---:B------:R-:W-:Y:S01]  /*0140*/  IMAD.SHL.U32 R4, R6.reuse, 0x2, RZ ;  /* 0x0000000206047824 */ /* 0x040fe200078e00ff */
[----:B------:R-:W-:-:S04]  /*0150*/  SHF.L.U64.HI R0, R6, 0x1, R7 ;  /* 0x0000000106007819 */ /* 0x000fc80000010207 */
[C---:B0-----:R-:W-:Y:S02]  /*0160*/  IADD3 R2, P0, PT, R4.reuse, UR8, RZ ;  /* 0x0000000804027c10 */ /* 0x041fe4000ff1e0ff */
[----:B------:R-:W-:Y:S02]  /*0170*/  IADD3 R4, P1, PT, R4, UR10, RZ ;  /* 0x0000000a04047c10 */ /* 0x000fe4000ff3e0ff */
[C---:B------:R-:W-:Y:S02]  /*0180*/  IADD3.X R3, PT, PT, R0.reuse, UR9, RZ, P0, !PT ;  /* 0x0000000900037c10 */ /* 0x040fe400087fe4ff */
[----:B------:R-:W-:-:S04]  /*0190*/  IADD3.X R5, PT, PT, R0, UR11, RZ, P1, !PT ;  /* 0x0000000b00057c10 */ /* 0x000fc80008ffe4ff */
[----:B--2---:R-:W2:Y:S04]  /*01a0*/  LDG.E.U16 R3, desc[UR6][R2.64] ;  /* 0x0000000602037981 */ /* 0x004ea8000c1e1500 */
[----:B------:R-:W2:Y:S01]  /*01b0*/  LDG.E.U16 R4, desc[UR6][R4.64] ;  /* 0x0000000604047981 */ /* 0x000ea2000c1e1500 */
[----:B------:R-:W-:Y:S01]  /*01c0*/  BSSY.RECONVERGENT B0, `(.L_x_0) ;  /* 0x000001a000007945 */ /* 0x000fe20003800200 */
[----:B--2---:R-:W-:-:S13]  /*01d0*/  HSETP2.NEU.AND P0, PT, R3.H0_H0, R4.H0_H0, PT ;  /* 0x2000000403007234 */ /* 0x004fda0003f0d800 */
[----:B------:R-:W-:Y:S05]  /*01e0*/  @!P0 BRA `(.L_x_1) ;  /* 0x00000000005c8947 */ /* 0x000fea0003800000 */
[----:B------:R-:W-:Y:S01]  /*01f0*/  PRMT R0, R3, 0x5410, R4 ;  /* 0x0000541003007816 */ /* 0x000fe20000000004 */
[----:B------:R-:W-:Y:S04]  /*0200*/  BSSY.RECONVERGENT B1, `(.L_x_2) ;  /* 0x0000012000017945 */ /* 0x000fe80003800200 */
[----:B------:R-:W-:Y:S01]  /*0210*/  HSETP2.NEU.AND P0, P1, R0, RZ.H0_H0, PT ;  /* 0x200000ff00007234 */ /* 0x000fe2000390d000 */
[----:B------:R-:W-:-:S04]  /*0220*/  HADD2 R0, R3.H0_H0, -R4.H0_H0 ;  /* 0xa000000403007230 */ /* 0x000fc80000000800 */
[----:B------:R-:W-:Y:S02]  /*0230*/  PLOP3.LUT P0, PT, P0, P1, PT, 0x2f, 0xf2 ;  /* 0x0000000000f2781c */ /* 0x000fe40000702577 */
[----:B------:R-:W-:-:S11]  /*0240*/  LOP3.LUT R5, R0, 0x7fff, RZ, 0xc0, !PT ;  /* 0x00007fff00057812 */ /* 0x000fd600078ec0ff */
[----:B------:R-:W-:Y:S05]  /*0250*/  @P0 BRA `(.L_x_3) ;  /* 0x0000000000140947 */ /* 0x000fea0003800000 */
[----:B------:R-:W-:Y:S02]  /*0260*/  LOP3.LUT R0, R4, 0x7fff, RZ, 0xc0, !PT ;  /* 0x00007fff04007812 */ /* 0x000fe400078ec0ff */
[----:B------:R-:W-:-:S05]  /*0270*/  LOP3.LUT R3, R3, 0x7fff, RZ, 0xc0, !PT ;  /* 0x00007fff03037812 */ /* 0x000fca00078ec0ff */
[----:B------:R-:W-:-:S05]  /*0280*/  HADD2 R0, R3.H0_H0, R0.H0_H0 ;  /* 0x2000000003007230 */ /* 0x000fca0000000800 */
[----:B---3--:R-:W-:-:S13]  /*0290*/  HSETP2.GEU.AND P0, PT, R0.H0_H0, UR12.H0_H0, PT ;  /* 0x2000000c00007e34 */ /* 0x008fda000bf0e800 */
[----:B------:R-:W-:Y:S05]  /*02a0*/  @P0 BRA `(.L_x_4) ;  /* 0x0000000000100947 */ /* 0x000fea0003800000 */
.L_x_3:
[----:B------:R-:W-:-:S05]  /*02b0*/  HMUL2 R0, R8.H0_H0, R8.H1_H1 ;  /* 0x3000000808007232 */ /* 0x000fca0000000800 */
[----:B------:R-:W-:-:S05]  /*02c0*/  HSETP2.GEU.AND P0, PT, R5.H0_H0, R0.H0_H0, PT ;  /* 0x2000000005007234 */ /* 0x000fca0003f0e800 */
[----:B------:R-:W-:Y:S01]  /*02d0*/  SEL R0, RZ, 0x1, P0 ;  /* 0x00000001ff007807 */ /* 0x000fe20000000000 */
[----:B------:R-:W-:Y:S07]  /*02e0*/  BRA `(.L_x_5) ;  /* 0x00000000000c7947 */ /* 0x000fee0003800000 */
.L_x_4:
[----:B----4-:R-:W-:-:S05]  /*02f0*/  HMUL2 R0, R0.H0_H0, UR13.H0_H0 ;  /* 0x2000000d00007c32 */ /* 0x010fca0008000800 */
[----:B------:R-:W-:-:S05]  /*0300*/  HSETP2.GEU.AND P0, PT, R5.H0_H0, R0.H0_H0, PT ;  /* 0x2000000005007234 */ /* 0x000fca0003f0e800 */
[----:B------:R-:W-:-:S08]  /*0310*/  SEL R0, RZ, 0x1, P0 ;  /* 0x00000001ff007807 */ /* 0x000fd00000000000 */
.L_x_5:
[----:B---34-:R-:W-:Y:S05]  /*0320*/  BSYNC.RECONVERGENT B1 ;  /* 0x0000000000017941 */ /* 0x018fea0003800200 */
.L_x_2:
[----:B------:R-:W-:-:S04]  /*0330*/  PRMT R0, R0, 0x9910, RZ ;  /* 0x0000991000007816 */ /* 0x000fc800000000ff */
[----:B------:R-:W-:-:S13]  /*0340*/  ISETP.NE.AND P0, PT, R0, RZ, PT ;  /* 0x000000ff0000720c */ /* 0x000fda0003f05270 */
[----:B------:R-:W-:Y:S05]  /*0350*/  @!P0 BRA `(.L_x_6) ;  /* 0x00000000001c8947 */ /* 0x000fea0003800000 */
.L_x_1:
[----:B---34-:R-:W-:Y:S05]  /*0360*/  BSYNC.RECONVERGENT B0 ;  /* 0x0000000000007941 */ /* 0x018fea0003800200 */
.L_x_0:
[----:B------:R-:W-:-:S05]  /*0370*/  IADD3 R6, P0, PT, R6, UR4, RZ ;  /* 0x0000000406067c10 */ /* 0x000fca000ff1e0ff */
[----:B------:R-:W-:Y:S01]  /*0380*/  IMAD.X R7, RZ, RZ, R7, P0 ;  /* 0x000000ffff077224 */ /* 0x000fe200000e0607 */
[----:B------:R-:W-:-:S04]  /*0390*/  ISETP.GE.U32.AND P0, PT, R6, UR14, PT ;  /* 0x0000000e06007c0c */ /* 0x000fc8000bf06070 */
[----:B------:R-:W-:-:S13]  /*03a0*/  ISETP.GE.U32.AND.EX P0, PT, R7, UR15, PT, P0 ;  /* 0x0000000f07007c0c */ /* 0x000fda000bf06100 */
[----:B------:R-:W-:Y:S05]  /*03b0*/  @!P0 BRA `(.L_x_7) ;  /* 0xfffffffc00608947 */ /* 0x000fea000383ffff */
[----:B------:R-:W-:Y:S05]  /*03c0*/  EXIT ;  /* 0x000000000000794d */ /* 0x000fea0003800000 */
.L_x_6:
[----:B------:R-:W0:Y:S02]  /*03d0*/  LDC.64 R2, c[0x0][0x380] ;  /* 0x0000e000ff027b82 */ /* 0x000e240000000a00 */
[----:B0-----:R-:W-:Y:S01]  /*03e0*/  STG.E desc[UR6][R2.64], RZ ;  /* 0x000000ff02007986 */ /* 0x001fe2000c101906 */
[----:B------:R-:W-:Y:S05]  /*03f0*/  EXIT ;  /* 0x000000000000794d */ /* 0x000fea0003800000 */
.L_x_8:
[----:B------:R-:W-:-:S00]  /*0400*/  BRA `(.L_x_8) ;  /* 0xfffffffc00fc7947 */ /* 0x000fc0000383ffff */
[----:B------:R-:W-:-:S00]  /*0410*/  NOP ;  /* 0x0000000000007918 */ /* 0x000fc00000000000 */
        /* <DEDUP_REMOVED lines=14> */
.L_x_128:


//--------------------- .text._ZN7cutlass9reference6device6kernel17GemmPlanarComplexINS_6half_tENS_6layout11ColumnMajorES4_S6_S4_S6_ffNS_16NumericConverterIS4_fLNS_15FloatRoundStyleE2EEENS_12multiply_addINS_7complexIfEESC_SC_EEEEvNS_4gemm9GemmCoordENSB_IT5_EENS_22TensorRefPlanarComplexIT_T0_EENS_16ComplexTransformENSI_IT1_T2_EESM_SH_NSI_IT3_T4_EESS_NSB_IT6_EE --------------------------
	.section	.text._ZN7cutlass9reference6device6kernel17GemmPlanarComplexINS_6half_tENS_6layout11ColumnMajorES4_S6_S4_S6_ffNS_16NumericConverterIS4_fLNS_15FloatRoundStyleE2EEENS_12multiply_addINS_7complexIfEESC_SC_EEEEvNS_4gemm9GemmCoordENSB_IT5_EENS_22TensorRefPlanarComplexIT_T0_EENS_16ComplexTransformENSI_IT1_T2_EESM_SH_NSI_IT3_T4_EESS_NSB_IT6_EE,"ax",@progbits
	.align	128
        .global         _ZN7cutlass9reference6device6kernel17GemmPlanarComplexINS_6half_tENS_6layout11ColumnMajorES4_S6_S4_S6_ffNS_16NumericConverterIS4_fLNS_15FloatRoundStyleE2EEENS_12multiply_addINS_7complexIfEESC_SC_EEEEvNS_4gemm9GemmCoordENSB_IT5_EENS_22TensorRefPlanarComplexIT_T0_EENS_16ComplexTransformENSI_IT1_T2_EESM_SH_NSI_IT3_T4_EESS_NSB_IT6_EE
        .type           _ZN7cutlass9reference6device6kernel17GemmPlanarComplexINS_6half_tENS_6layout11ColumnMajorES4_S6_S4_S6_ffNS_16NumericConverterIS4_fLNS_15FloatRoundStyleE2EEENS_12multiply_addINS_7complexIfEESC_SC_EEEEvNS_4gemm9GemmCoordENSB_IT5_EENS_22TensorRefPlanarComplexIT_T0_EENS_16ComplexTransformENSI_IT1_T2_EESM_SH_NSI_IT3_T4_EESS_NSB_IT6_EE,@function
        .size           _ZN7cutlass9reference6device6kernel17GemmPlanarComplexINS_6half_tENS_6layout11ColumnMajorES4_S6_S4_S6_ffNS_16NumericConverterIS4_fLNS_15FloatRoundStyleE2EEENS_12multiply_addINS_7complexIfEESC_SC_EEEEvNS_4gemm9GemmCoordENSB_IT5_EENS_22TensorRefPlanarComplexIT_T0_EENS_16ComplexTransformENSI_IT1_T2_EESM_SH_NSI_IT3_T4_EESS_NSB_IT6_EE,(.L_x_129 - _ZN7cutlass9reference6device6kernel17GemmPlanarComplexINS_6half_tENS_6layout11ColumnMajorES4_S6_S4_S6_ffNS_16NumericConverterIS4_fLNS_15FloatRoundStyleE2EEENS_12multiply_addINS_7complexIfEESC_SC_EEEEvNS_4gemm9GemmCoordENSB_IT5_EENS_22TensorRefPlanarComplexIT_T0_EENS_16ComplexTransformENSI_IT1_T2_EESM_SH_NSI_IT3_T4_EESS_NSB_IT6_EE)
        .other          _ZN7cutlass9reference6device6kernel17GemmPlanarComplexINS_6half_tENS_6layout11ColumnMajorES4_S6_S4_S6_ffNS_16NumericConverterIS4_fLNS_15FloatRoundStyleE2EEENS_12multiply_addINS_7complexIfEESC_SC_EEEEvNS_4gemm9GemmCoordENSB_IT5_EENS_22TensorRefPlanarComplexIT_T0_EENS_16ComplexTransformENSI_IT1_T2_EESM_SH_NSI_IT3_T4_EESS_NSB_IT6_EE,@"STO_CUDA_ENTRY STV_DEFAULT"
_ZN7cutlass9reference6device6kernel17GemmPlanarComplexINS_6half_tENS_6layout11ColumnMajorES4_S6_S4_S6_ffNS_16NumericConverterIS4_fLNS_15FloatRoundStyleE2EEENS_12multiply_addINS_7complexIfEESC_SC_EEEEvNS_4gemm9GemmCoordENSB_IT5_EENS_22TensorRefPlanarComplexIT_T0_EENS_16ComplexTransformENSI_IT1_T2_EESM_SH_NSI_IT3_T4_EESS_NSB_IT6_EE:
.text._ZN7cutlass9reference6device6kernel17GemmPlanarComplexINS_6half_tENS_6layout11ColumnMajorES4_S6_S4_S6_ffNS_16NumericConverterIS4_fLNS_15FloatRoundStyleE2EEENS_12multiply_addINS_7complexIfEESC_SC_EEEEvNS_4gemm9GemmCoordENSB_IT5_EENS_22TensorRefPlanarComplexIT_T0_EENS_16ComplexTransformENSI_IT1_T2_EESM_SH_NSI_IT3_T4_EESS_NSB_IT6_EE:
[----:B------:R-:W-:Y:S01]  /*0000*/  LDC R1, c[0x0][0x37c] ;  /* 0x0000df00ff017b82 */ /* 0x000fe20000000800 */
[----:B------:R-:W0:Y:S07]  /*0010*/  S2R R50, SR_TID.X ;  /* 0x0000000000327919 */ /* 0x000e2e0000002100 */
[----:B------:R-:W0:Y:S01]  /*0020*/  LDC R5, c[0x0][0x360] ;  /* 0x0000d800ff057b82 */ /* 0x000e220000000800 */
[----:B------:R-:W1:Y:S01]  /*0030*/  LDCU UR14, c[0x0][0x388] ;  /* 0x00007100ff0e77ac */ /* 0x000e620008000800 */
[----:B------:R-:W2:Y:S01]  /*0040*/  S2R R0, SR_TID.Y ;  /* 0x0000000000007919 */ /* 0x000ea20000002200 */
[----:B------:R-:W3:Y:S05]  /*0050*/  LDCU.64 UR4, c[0x0][0x410] ;  /* 0x00008200ff0477ac */ /* 0x000eea0008000a00 */
[----:B------:R-:W0:Y:S01]  /*0060*/  S2UR UR7, SR_CTAID.X ;  /* 0x00000000000779c3 */ /* 0x000e220000002500 */
[----:B------:R-:W4:Y:S07]  /*0070*/  LDCU.64 UR16, c[0x0][0x358] ;  /* 0x00006b00ff1077ac */ /* 0x000f2e0008000a00 */
[----:B------:R-:W2:Y:S01]  /*0080*/  S2UR UR6, SR_CTAID.Y ;  /* 0x00000000000679c3 */ /* 0x000ea20000002600 */
[----:B-1----:R-:W-:Y:S01]  /*0090*/  UISETP.GE.AND UP0, UPT, UR14, 0x1, UPT ;  /* 0x000000010e00788c */ /* 0x002fe2000bf06270 */
[----:B---3--:R-:W-:-:S06]  /*00a0*/  MOV R47, UR4 ;  /* 0x00000004002f7c02 */ /* 0x008fcc0008000f00 */
[----:B------:R-:W2:Y:S01]  /*00b0*/  LDC R3, c[0x0][0x364] ;  /* 0x0000d900ff037b82 */ /* 0x000ea20000000800 */
[----:B------:R-:W-:Y:S01]  /*00c0*/  IMAD.U32 R46, RZ, RZ, UR5 ;  /* 0x00000005ff2e7e24 */ /* 0x000fe2000f8e00ff */
[----:B------:R-:W-:Y:S01]  /*00d0*/  MOV R45, UR5 ;  /* 0x00000005002d7c02 */ /* 0x000fe20008000f00 */
[----:B------:R-:W-:Y:S01]  /*00e0*/  IMAD.U32 R44, RZ, RZ, UR4 ;  /* 0x00000004ff2c7e24 */ /* 0x000fe2000f8e00ff */
[----:B------:R-:W-:Y:S01]  /*00f0*/  MOV R43, UR5 ;  /* 0x00000005002b7c02 */ /* 0x000fe20008000f00 */
[----:B------:R-:W-:Y:S01]  /*0100*/  IMAD.U32 R42, RZ, RZ, UR4 ;  /* 0x00000004ff2a7e24 */ /* 0x000fe2000f8e00ff */
[----:B------:R-:W-:Y:S01]  /*0110*/  MOV R41, UR5 ;  /* 0x0000000500297c02 */ /* 0x000fe20008000f00 */
[----:B------:R-:W-:Y:S01]  /*0120*/  IMAD.U32 R40, RZ, RZ, UR4 ;  /* 0x00000004ff287e24 */ /* 0x000fe2000f8e00ff */
[----:B------:R-:W-:Y:S01]  /*0130*/  MOV R39, UR5 ;  /* 0x0000000500277c02 */ /* 0x000fe20008000f00 */
[----:B0-----:R-:W-:Y:S01]  /*0140*/  IMAD R50, R5, UR7, R50 ;  /* 0x0000000705327c24 */ /* 0x001fe2000f8e0232 */
[----:B------:R-:W-:Y:S01]  /*0150*/  MOV R37, UR5 ;  /* 0x0000000500257c02 */ /* 0x000fe20008000f00 */
        /* <DEDUP_REMOVED lines=14> */
[----:B--2---:R-:W-:Y:S01]  /*0240*/  IMAD R0, R3, UR6, R0 ;  /* 0x0000000603007c24 */ /* 0x004fe2000f8e0200 */
[----:B------:R-:W-:Y:S01]  /*0250*/  MOV R21, UR5 ;  /* 0x0000000500157c02 */ /* 0x000fe20008000f00 */
[----:B------:R-:W-:Y:S01]  /*0260*/  IMAD.U32 R24, RZ, RZ, UR4 ;  /* 0x00000004ff187e24 */ /* 0x000fe2000f8e00ff */
[----:B------:R-:W-:Y:S01]  /*0270*/  MOV R19, UR5 ;  /* 0x0000000500137c02 */ /* 0x000fe20008000f00 */
[----:B------:R-:W-:Y:S01]  /*0280*/  IMAD.U32 R22, RZ, RZ, UR4 ;  /* 0x00000004ff167e24 */ /* 0x000fe2000f8e00ff */
[----:B------:R-:W-:Y:S01]  /*0290*/  MOV R17, UR5 ;  /* 0x0000000500117c02 */ /* 0x000fe20008000f00 */
[----:B------:R-:W-:Y:S01]  /*02a0*/  IMAD.U32 R20, RZ, RZ, UR4 ;  /* 0x00000004ff147e24 */ /* 0x000fe2000f8e00ff */
[----:B------:R-:W-:Y:S01]  /*02b0*/  SHF.L.U32 R50, R50, 0x2, RZ ;  /* 0x0000000232327819 */ /* 0x000fe200000006ff */
[----:B------:R-:W-:Y:S01]  /*02c0*/  IMAD.U32 R18, RZ, RZ, UR4 ;  /* 0x00000004ff127e24 */ /* 0x000fe2000f8e00ff */
[----:B------:R-:W-:Y:S01]  /*02d0*/  SHF.L.U32 R48, R0, 0x2, RZ ;  /* 0x0000000200307819 */ /* 0x000fe200000006ff */
[----:B------:R-:W-:Y:S01]  /*02e0*/  IMAD.U32 R16, RZ, RZ, UR4 ;  /* 0x00000004ff107e24 */ /* 0x000fe2000f8e00ff */
[----:B----4-:R-:W-:Y:S06]  /*02f0*/  BRA.U !UP0, `(.L_x_9) ;  /* 0x0000003908c87547 */ /* 0x010fec000b800000 */
[----:B------:R-:W0:Y:S01]  /*0300*/  LDCU.128 UR8, c[0x0][0x3c0] ;  /* 0x00007800ff0877ac */ /* 0x000e220008000c00 */
[C---:B------:R-:W-:Y:S01]  /*0310*/  IADD3 R15, PT, PT, R48.reuse, 0x2, RZ ;  /* 0x00000002300f7810 */ /* 0x040fe20007ffe0ff */
[C---:B------:R-:W-:Y:S01]  /*0320*/  VIADD R11, R48.reuse, 0x3 ;  /* 0x00000003300b7836 */ /* 0x040fe20000000000 */
[----:B------:R-:W-:Y:S01]  /*0330*/  IADD3 R13, PT, PT, R48, 0x1, RZ ;  /* 0x00000001300d7810 */ /* 0x000fe20007ffe0ff */
[----:B------:R-:W1:Y:S01]  /*0340*/  LDCU.64 UR6, c[0x0][0x380] ;  /* 0x00007000ff0677ac */ /* 0x000e620008000a00 */
[----:B------:R-:W-:Y:S01]  /*0350*/  MOV R45, UR5 ;  /* 0x00000005002d7c02 */ /* 0x000fe20008000f00 */
[----:B------:R-:W-:Y:S01]  /*0360*/  IMAD.U32 R44, RZ, RZ, UR4 ;  /* 0x00000004ff2c7e24 */ /* 0x000fe2000f8e00ff */
[----:B------:R-:W-:Y:S01]  /*0370*/  MOV R43, UR5 ;  /* 0x00000005002b7c02 */ /* 0x000fe20008000f00 */
[----:B------:R-:W2:Y:S01]  /*0380*/  LDCU.64 UR12, c[0x0][0x3a8] ;  /* 0x00007500ff0c77ac */ /* 0x000ea20008000a00 */
        /* <DEDUP_REMOVED lines=9> */
[----:B0-----:R-:W-:Y:S01]  /*0420*/  MOV R74, UR10 ;  /* 0x0000000a004a7c02 */ /* 0x001fe20008000f00 */
[----:B------:R-:W-:Y:S01]  /*0430*/  IMAD.WIDE.U32 R2, R0, UR8, RZ ;  /* 0x0000000800027c25 */ /* 0x000fe2000f8e00ff */
[----:B------:R-:W-:Y:S01]  /*0440*/  MOV R33, UR5 ;  /* 0x0000000500217c02 */ /* 0x000fe20008000f00 */
[----:B------:R-:W-:Y:S01]  /*0450*/  BSSY.RECONVERGENT B0, `(.L_x_10) ;  /* 0x0000045000007945 */ /* 0x000fe20003800200 */
[----:B-1----:R-:W-:Y:S01]  /*0460*/  ISETP.GE.AND P1, PT, R48, UR7, PT ;  /* 0x0000000730007c0c */ /* 0x002fe2000bf26270 */
[----:B------:R-:W-:Y:S01]  /*0470*/  IMAD R72, R0, UR9, R3 ;  /* 0x0000000900487c24 */ /* 0x000fe2000f8e0203 */
[----:B------:R-:W-:Y:S01]  /*0480*/  MOV R31, UR5 ;  /* 0x00000005001f7c02 */ /* 0x000fe20008000f00 */
[----:B------:R-:W-:Y:S01]  /*0490*/  IMAD.U32 R0, RZ, RZ, UR10 ;  /* 0x0000000aff007e24 */ /* 0x000fe2000f8e00ff */
[----:B------:R-:W-:Y:S01]  /*04a0*/  ISETP.LT.AND P1, PT, R50, UR6, !P1 ;  /* 0x0000000632007c0c */ /* 0x000fe2000cf21270 */
[C---:B------:R-:W-:Y:S01]  /*04b0*/  IMAD.SHL.U32 R73, R2.reuse, 0x8, RZ ;  /* 0x0000000802497824 */ /* 0x040fe200078e00ff */
[----:B------:R-:W-:Y:S01]  /*04c0*/  SHF.L.U64.HI R72, R2, 0x3, R72 ;  /* 0x0000000302487819 */ /* 0x000fe20000010248 */
[----:B------:R-:W-:Y:S01]  /*04d0*/  IMAD.U32 R3, RZ, RZ, UR11 ;  /* 0x0000000bff037e24 */ /* 0x000fe2000f8e00ff */
[----:B--2---:R-:W-:Y:S01]  /*04e0*/  USHF.L.U64.HI UR13, UR12, 0x1, UR13 ;  /* 0x000000010c0d7899 */ /* 0x004fe2000801020d */
[----:B------:R-:W-:Y:S01]  /*04f0*/  IMAD.WIDE.U32 R8, R11, UR8, RZ ;  /* 0x000000080b087c25 */ /* 0x000fe2000f8e00ff */
[----:B------:R-:W-:Y:S01]  /*0500*/  LEA R75, P0, R0, R73, 0x1 ;  /* 0x00000049004b7211 */ /* 0x000fe200078008ff */
[----:B------:R-:W-:Y:S01]  /*0510*/  USHF.L.U32 UR12, UR12, 0x1, URZ ;  /* 0x000000010c0c7899 */ /* 0x000fe200080006ff */
[----:B------:R-:W-:Y:S01]  /*0520*/  MOV R29, UR5 ;  /* 0x00000005001d7c02 */ /* 0x000fe20008000f00 */
[----:B------:R-:W-:Y:S01]  /*0530*/  IMAD.WIDE.U32 R52, R15, UR8, RZ ;  /* 0x000000080f347c25 */ /* 0x000fe2000f8e00ff */
[----:B------:R-:W-:-:S02]  /*0540*/  LEA.HI.X R74, R74, R72, R3, 0x1, P0 ;  /* 0x000000484a4a7211 */ /* 0x000fc400000f0c03 */
[----:B------:R-:W0:Y:S01]  /*0550*/  LDC.64 R2, c[0x0][0x398] ;  /* 0x0000e600ff027b82 */ /* 0x000e220000000a00 */
[----:B------:R-:W-:Y:S01]  /*0560*/  IMAD.WIDE.U32 R54, R13, UR8, RZ ;  /* 0x000000080d367c25 */ /* 0x000fe2000f8e00ff */
[----:B------:R-:W-:Y:S02]  /*0570*/  MOV R27, UR5 ;  /* 0x00000005001b7c02 */ /* 0x000fe40008000f00 */
        /* <DEDUP_REMOVED lines=10> */
[----:B------:R-:W-:Y:S01]  /*0620*/  ISETP.GE.AND P2, PT, R15, UR7, PT ;  /* 0x000000070f007c0c */ /* 0x000fe2000bf46270 */
[----:B------:R-:W-:Y:S01]  /*0630*/  IMAD.U32 R22, RZ, RZ, UR4 ;  /* 0x00000004ff167e24 */ /* 0x000fe2000f8e00ff */
[----:B------:R-:W-:Y:S01]  /*0640*/  ISETP.GE.AND P3, PT, R48, UR7, PT ;  /* 0x0000000730007c0c */ /* 0x000fe2000bf66270 */
[----:B------:R-:W-:Y:S01]  /*0650*/  IMAD.U32 R20, RZ, RZ, UR4 ;  /* 0x00000004ff147e24 */ /* 0x000fe2000f8e00ff */
[----:B------:R-:W-:Y:S01]  /*0660*/  ISETP.GE.AND P5, PT, R13, UR7, PT ;  /* 0x000000070d007c0c */ /* 0x000fe2000bfa6270 */
[----:B------:R-:W-:Y:S01]  /*0670*/  IMAD.U32 R18, RZ, RZ, UR4 ;  /* 0x00000004ff127e24 */ /* 0x000fe2000f8e00ff */
[----:B------:R-:W-:Y:S01]  /*0680*/  ISETP.GE.AND P4, PT, R15, UR7, PT ;  /* 0x000000070f007c0c */ /* 0x000fe2000bf86270 */
[----:B------:R-:W-:-:S02]  /*0690*/  IMAD.U32 R16, RZ, RZ, UR4 ;  /* 0x00000004ff107e24 */ /* 0x000fc4000f8e00ff */
[----:B------:R-:W-:Y:S02]  /*06a0*/  IMAD R68, R15, UR9, R53 ;  /* 0x000000090f447c24 */ /* 0x000fe4000f8e0235 */
[----:B0-----:R-:W-:-:S04]  /*06b0*/  IMAD.WIDE R2, R50, 0x2, R2 ;  /* 0x0000000232027825 */ /* 0x001fc800078e0202 */
[----:B------:R-:W-:Y:S01]  /*06c0*/  IMAD R70, R13, UR9, R55 ;  /* 0x000000090d467c24 */ /* 0x000fe2000f8e0237 */
[----:B------:R-:W-:Y:S01]  /*06d0*/  IADD3 R4, P0, PT, R2, UR12, RZ ;  /* 0x0000000c02047c10 */ /* 0x000fe2000ff1e0ff */
[----:B------:R-:W-:Y:S02]  /*06e0*/  IMAD R66, R11, UR9, R9 ;  /* 0x000000090b427c24 */ /* 0x000fe4000f8e0209 */
[----:B------:R-:W-:Y:S01]  /*06f0*/  VIADD R7, R50, 0x1 ;  /* 0x0000000132077836 */ /* 0x000fe20000000000 */
[----:B------:R-:W-:Y:S01]  /*0700*/  IADD3.X R5, PT, PT, R3, UR13, RZ, P0, !PT ;  /* 0x0000000d03057c10 */ /* 0x000fe200087fe4ff */
[----:B------:R-:W-:Y:S08]  /*0710*/  @!P1 BRA `(.L_x_11) ;  /* 0x0000000000609947 */ /* 0x000ff00003800000 */
[----:B------:R-:W0:Y:S01]  /*0720*/  LDCU.64 UR4, c[0x0][0x3b8] ;  /* 0x00007700ff0477ac */ /* 0x000e220008000a00 */
[----:B------:R-:W2:Y:S01]  /*0730*/  LDG.E.U16 R10, desc[UR16][R4.64] ;  /* 0x00000010040a7981 */ /* 0x000ea2000c1e1500 */
[----:B------:R-:W1:Y:S03]  /*0740*/  LDC R12, c[0x0][0x3d0] ;  /* 0x0000f400ff0c7b82 */ /* 0x000e660000000800 */
[----:B------:R-:W3:Y:S05]  /*0750*/  LDG.E.U16 R17, desc[UR16][R2.64] ;  /* 0x0000001002117981 */ /* 0x000eea000c1e1500 */
[----:B------:R-:W4:Y:S01]  /*0760*/  LDC R0, c[0x0][0x3b0] ;  /* 0x0000ec00ff007b82 */ /* 0x000f220000000800 */
[----:B0-----:R-:W-:-:S02]  /*0770*/  IADD3 R56, P0, PT, R75, UR4, RZ ;  /* 0x000000044b387c10 */ /* 0x001fc4000ff1e0ff */
[----:B------:R-:W-:Y:S02]  /*0780*/  IADD3 R14, P1, PT, R73, UR4, RZ ;  /* 0x00000004490e7c10 */ /* 0x000fe4000ff3e0ff */
[----:B------:R-:W-:Y:S02]  /*0790*/  IADD3.X R57, PT, PT, R74, UR5, RZ, P0, !PT ;  /* 0x000000054a397c10 */ /* 0x000fe400087fe4ff */
[----:B------:R-:W-:Y:S01]  /*07a0*/  IADD3.X R15, PT, PT, R72, UR5, RZ, P1, !PT ;  /* 0x00000005480f7c10 */ /* 0x000fe20008ffe4ff */
[----:B------:R-:W0:Y:S02]  /*07b0*/  LDCU.64 UR4, c[0x0][0x410] ;  /* 0x00008200ff0477ac */ /* 0x000e240008000a00 */
[----:B------:R-:W5:Y:S04]  /*07c0*/  LDG.E.U16 R16, desc[UR16][R56.64] ;  /* 0x0000001038107981 */ /* 0x000f68000c1e1500 */
[----:B------:R-:W5:Y:S01]  /*07d0*/  LDG.E.U16 R6, desc[UR16][R14.64] ;  /* 0x000000100e067981 */ /* 0x000f62000c1e1500 */
[----:B-1----:R-:W-:-:S02]  /*07e0*/  ISETP.NE.AND P1, PT, R12, 0x1, PT ;  /* 0x000000010c00780c */ /* 0x002fc40003f25270 */
[----:B----4-:R-:W-:Y:S01]  /*07f0*/  ISETP.NE.AND P0, PT, R0, 0x1, PT ;  /* 0x000000010000780c */ /* 0x010fe20003f05270 */
[----:B--2---:R-:W-:Y:S02]  /*0800*/  HADD2.F32 R0, -RZ, R10.H0_H0 ;  /* 0x2000000aff007230 */ /* 0x004fe40000004100 */
[----:B---3--:R-:W-:-:S03]  /*0810*/  HADD2.F32 R17, -RZ, R17.H0_H0 ;  /* 0x20000011ff117230 */ /* 0x008fc60000004100 */
[----:B------:R-:W-:Y:S01]  /*0820*/  FSEL R0, -R0, R0, !P0 ;  /* 0x0000000000007208 */ /* 0x000fe20004000100 */
[----:B-----5:R-:W-:Y:S02]  /*0830*/  HADD2.F32 R16, -RZ, R16.H0_H0 ;  /* 0x20000010ff107230 */ /* 0x020fe40000004100 */
[----:B------:R-:W-:-:S03]  /*0840*/  HADD2.F32 R6, -RZ, R6.H0_H0 ;  /* 0x20000006ff067230 */ /* 0x000fc60000004100 */
[----:B------:R-:W-:Y:S02]  /*0850*/  FSEL R16, -R16, R16, !P1 ;  /* 0x0000001010107208 */ /* 0x000fe40004800100 */
[----:B0-----:R-:W-:-:S03]  /*0860*/  FFMA R13, R17, R6, UR4 ;  /* 0x00000004110d7e23 */ /* 0x001fc60008000006 */
[-C--:B------:R-:W-:Y:S01]  /*0870*/  FFMA R17, R17, R16.reuse, UR5 ;  /* 0x0000000511117e23 */ /* 0x080fe20008000010 */
[----:B------:R-:W-:-:S03]  /*0880*/  FFMA R16, -R0, R16, R13 ;  /* 0x0000001000107223 */ /* 0x000fc6000000010d */
[----:B------:R-:W-:-:S07]  /*0890*/  FFMA R17, R6, R0, R17 ;  /* 0x0000000006117223 */ /* 0x000fce0000000011 */
.L_x_11:
[----:B------:R-:W-:Y:S05]  /*08a0*/  BSYNC.RECONVERGENT B0 ;  /* 0x0000000000007941 */ /* 0x000fea0003800200 */
.L_x_10:
[C---:B------:R-:W-:Y:S01]  /*08b0*/  ISETP.GE.OR P0, PT, R7.reuse, UR6, P3 ;  /* 0x0000000607007c0c */ /* 0x040fe20009f06670 */
[----:B------:R-:W-:Y:S01]  /*08c0*/  BSSY.RECONVERGENT B0, `(.L_x_12) ;  /* 0x000001d000007945 */ /* 0x000fe20003800200 */
[----:B------:R-:W-:Y:S01]  /*08d0*/  ISETP.GE.AND P6, PT, R7, UR6, PT ;  /* 0x0000000607007c0c */ /* 0x000fe2000bfc6270 */
[C---:B------:R-:W-:Y:S02]  /*08e0*/  VIADD R6, R50.reuse, 0x2 ;  /* 0x0000000232067836 */ /* 0x040fe40000000000 */
[----:B------:R-:W-:-:S08]  /*08f0*/  VIADD R0, R50, 0x3 ;  /* 0x0000000332007836 */ /* 0x000fd00000000000 */
[----:B------:R-:W-:Y:S05]  /*0900*/  @P0 BRA `(.L_x_13) ;  /* 0x0000000000600947 */ /* 0x000fea0003800000 */
        /* <DEDUP_REMOVED lines=21> */
[C---:B------:R-:W-:Y:S01]  /*0a60*/  FFMA R13, R10.reuse, R13, UR5 ;  /* 0x000000050a0d7e23 */ /* 0x040fe2000800000d */
[----:B------:R-:W-:-:S03]  /*0a70*/  FFMA R24, R10, -R15, R24 ;  /* 0x8000000f0a187223 */ /* 0x000fc60000000018 */
[----:B------:R-:W-:-:S07]  /*0a80*/  FFMA R25, R12, R15, R13 ;  /* 0x0000000f0c197223 */ /* 0x000fce000000000d */
.L_x_13:
[----:B------:R-:W-:Y:S05]  /*0a90*/  BSYNC.RECONVERGENT B0 ;  /* 0x0000000000007941 */ /* 0x000fea0003800200 */
.L_x_12:
[----:B------:R-:W-:Y:S01]  /*0aa0*/  ISETP.GE.OR P0, PT, R6, UR6, P3 ;  /* 0x0000000606007c0c */ /* 0x000fe20009f06670 */
[----:B------:R-:W-:Y:S01]  /*0ab0*/  USHF.L.U32 UR8, UR10, 0x1, URZ ;  /* 0x000000010a087899 */ /* 0x000fe200080006ff */
[----:B------:R-:W-:Y:S01]  /*0ac0*/  BSSY.RECONVERGENT B0, `(.L_x_14) ;  /* 0x000001b000007945 */ /* 0x000fe20003800200 */
[----:B------:R-:W-:-:S10]  /*0ad0*/  ISETP.GE.OR P3, PT, R0, UR6, P3 ;  /* 0x0000000600007c0c */ /* 0x000fd40009f66670 */
        /* <DEDUP_REMOVED lines=25> */
.L_x_15:
[----:B------:R-:W-:Y:S05]  /*0c70*/  BSYNC.RECONVERGENT B0 ;  /* 0x0000000000007941 */ /* 0x000fea0003800200 */
.L_x_14:
[----:B------:R-:W-:Y:S04]  /*0c80*/  BSSY.RECONVERGENT B0, `(.L_x_16) ;  /* 0x000001a000007945 */ /* 0x000fe80003800200 */
        /* <DEDUP_REMOVED lines=25> */
.L_x_17:
[----:B------:R-:W-:Y:S05]  /*0e20*/  BSYNC.RECONVERGENT B0 ;  /* 0x0000000000007941 */ /* 0x000fea0003800200 */
.L_x_16:
[----:B------:R-:W-:Y:S01]  /*0e30*/  ISETP.GE.OR P1, PT, R50, UR6, P5 ;  /* 0x0000000632007c0c */ /* 0x000fe2000af26670 */
[C---:B------:R-:W-:Y:S01]  /*0e40*/  IMAD.SHL.U32 R71, R54.reuse, 0x2, RZ ;  /* 0x0000000236477824 */ /* 0x040fe200078e00ff */
[----:B------:R-:W-:Y:S01]  /*0e50*/  USHF.L.U64.HI UR10, UR10, 0x1, UR11 ;  /* 0x000000010a0a7899 */ /* 0x000fe2000801020b */
[----:B------:R-:W-:Y:S01]  /*0e60*/  SHF.L.U64.HI R70, R54, 0x1, R70 ;  /* 0x0000000136467819 */ /* 0x000fe20000010246 */
[----:B------:R-:W-:Y:S01]  /*0e70*/  BSSY.RECONVERGENT B0, `(.L_x_18) ;  /* 0x000001d000007945 */ /* 0x000fe20003800200 */
[----:B------:R-:W-:Y:S02]  /*0e80*/  ISETP.GE.AND P3, PT, R11, UR7, PT ;  /* 0x000000070b007c0c */ /* 0x000fe4000bf66270 */
[----:B------:R-:W-:-:S04]  /*0e90*/  IADD3 R77, P0, PT, R71, UR8, RZ ;  /* 0x00000008474d7c10 */ /* 0x000fc8000ff1e0ff */
[----:B------:R-:W-:Y:S02]  /*0ea0*/  IADD3.X R76, PT, PT, R70, UR10, RZ, P0, !PT ;  /* 0x0000000a464c7c10 */ /* 0x000fe400087fe4ff */
[----:B------:R-:W-:Y:S07]  /*0eb0*/  @P1 BRA `(.L_x_19) ;  /* 0x0000000000601947 */ /* 0x000fee0003800000 */
        /* <DEDUP_REMOVED lines=24> */
.L_x_19:
[----:B------:R-:W-:Y:S05]  /*1040*/  BSYNC.RECONVERGENT B0 ;  /* 0x0000000000007941 */ /* 0x000fea0003800200 */
.L_x_18:
[----:B------:R-:W-:Y:S01]  /*1050*/  ISETP.GE.OR P0, PT, R7, UR6, P5 ;  /* 0x0000000607007c0c */ /* 0x000fe2000af06670 */
[----:B------:R-:W-:Y:S01]  /*1060*/  BSSY.RECONVERGENT B0, `(.L_x_20) ;  /* 0x000001b000007945 */ /* 0x000fe20003800200 */
[----:B------:R-:W-:-:S11]  /*1070*/  ISETP.LT.AND P6, PT, R11, UR7, !P6 ;  /* 0x000000070b007c0c */ /* 0x000fd6000f7c1270 */
        /* <DEDUP_REMOVED lines=25> */
.L_x_21:
[----:B------:R-:W-:Y:S05]  /*1210*/  BSYNC.RECONVERGENT B0 ;  /* 0x0000000000007941 */ /* 0x000fea0003800200 */
.L_x_20:
[----:B------:R-:W-:Y:S01]  /*1220*/  ISETP.GE.OR P0, PT, R6, UR6, P5 ;  /* 0x0000000606007c0c */ /* 0x000fe2000af06670 */
[----:B------:R-:W-:Y:S01]  /*1230*/  BSSY.RECONVERGENT B0, `(.L_x_22) ;  /* 0x000001d000007945 */ /* 0x000fe20003800200 */
[----:B------:R-:W-:Y:S01]  /*1240*/  ISETP.GE.OR P5, PT, R0, UR6, P5 ;  /* 0x0000000600007c0c */ /* 0x000fe2000afa6670 */
[----:B------:R-:W-:Y:S01]  /*1250*/  IMAD.SHL.U32 R69, R52, 0x2, RZ ;  /* 0x0000000234457824 */ /* 0x000fe200078e00ff */
[----:B------:R-:W-:-:S09]  /*1260*/  ISETP.GE.OR P4, PT, R50, UR6, P4 ;  /* 0x0000000632007c0c */ /* 0x000fd2000a786670 */
        /* <DEDUP_REMOVED lines=25> */
.L_x_23:
[----:B------:R-:W-:Y:S05]  /*1400*/  BSYNC.RECONVERGENT B0 ;  /* 0x0000000000007941 */ /* 0x000fea0003800200 */
.L_x_22:
        /* <DEDUP_REMOVED lines=26> */
.L_x_25:
[----:B------:R-:W-:Y:S05]  /*15b0*/  BSYNC.RECONVERGENT B0 ;  /* 0x0000000000007941 */ /* 0x000fea0003800200 */
.L_x_24:
[----:B------:R-:W-:Y:S01]  /*15c0*/  SHF.L.U64.HI R68, R52, 0x1, R68 ;  /* 0x0000000134447819 */ /* 0x000fe20000010244 */
[----:B------:R-:W-:Y:S01]  /*15d0*/  BSSY.RECONVERGENT B0, `(.L_x_26) ;  /* 0x000001d000007945 */ /* 0x000fe20003800200 */
[----:B------:R-:W-:Y:S02]  /*15e0*/  IADD3 R79, P1, PT, R69, UR8, RZ ;  /* 0x00000008454f7c10 */ /* 0x000fe4000ff3e0ff */
[----:B------:R-:W-:Y:S02]  /*15f0*/  ISETP.LT.AND P0, PT, R7, UR6, !P2 ;  /* 0x0000000607007c0c */ /* 0x000fe4000d701270 */
[----:B------:R-:W-:Y:S01]  /*1600*/  IADD3.X R78, PT, PT, R68, UR10, RZ, P1, !PT ;  /* 0x0000000a444e7c10 */ /* 0x000fe20008ffe4ff */
[----:B------:R-:W-:Y:S10]  /*1610*/  @P4 BRA `(.L_x_27) ;  /* 0x0000000000604947 */ /* 0x000ff40003800000 */
        /* <DEDUP_REMOVED lines=24> */
.L_x_27:
[----:B------:R-:W-:Y:S05]  /*17a0*/  BSYNC.RECONVERGENT B0 ;  /* 0x0000000000007941 */ /* 0x000fea0003800200 */
.L_x_26:
[----:B------:R-:W-:Y:S01]  /*17b0*/  BSSY.RECONVERGENT B0, `(.L_x_28) ;  /* 0x000001b000007945 */ /* 0x000fe20003800200 */
[----:B------:R-:W-:-:S03]  /*17c0*/  ISETP.LT.AND P1, PT, R6, UR6, !P2 ;  /* 0x0000000606007c0c */ /* 0x000fc6000d721270 */
[----:B------:R-:W-:Y:S10]  /*17d0*/  @!P0 BRA `(.L_x_29) ;  /* 0x0000000000608947 */ /* 0x000ff40003800000 */
        /* <DEDUP_REMOVED lines=24> */
.L_x_29:
[----:B------:R-:W-:Y:S05]  /*1960*/  BSYNC.RECONVERGENT B0 ;  /* 0x0000000000007941 */ /* 0x000fea0003800200 */
.L_x_28:
[----:B------:R-:W-:Y:S01]  /*1970*/  BSSY.RECONVERGENT B0, `(.L_x_30) ;  /* 0x000001d000007945 */ /* 0x000fe20003800200 */
[----:B------:R-:W-:Y:S01]  /*1980*/  ISETP.GE.OR P0, PT, R6, UR6, P3 ;  /* 0x0000000606007c0c */ /* 0x000fe20009f06670 */
[----:B------:R-:W-:Y:S01]  /*1990*/  IMAD.SHL.U32 R67, R8, 0x2, RZ ;  /* 0x0000000208437824 */ /* 0x000fe200078e00ff */
[----:B------:R-:W-:Y:S01]  /*19a0*/  ISETP.LT.AND P2, PT, R0, UR6, !P2 ;  /* 0x0000000600007c0c */ /* 0x000fe2000d741270 */
[----:B------:R-:W-:-:S12]  /*19b0*/  @!P1 BRA `(.L_x_31) ;  /* 0x0000000000609947 */ /* 0x000fd80003800000 */
        /* <DEDUP_REMOVED lines=24> */
.L_x_31:
[----:B------:R-:W-:Y:S05]  /*1b40*/  BSYNC.RECONVERGENT B0 ;  /* 0x0000000000007941 */ /* 0x000fea0003800200 */
.L_x_30:
[----:B------:R-:W-:Y:S01]  /*1b50*/  SHF.L.U64.HI R66, R8, 0x1, R66 ;  /* 0x0000000108427819 */ /* 0x000fe20000010242 */
[----:B------:R-:W-:Y:S01]  /*1b60*/  BSSY.RECONVERGENT B0, `(.L_x_32) ;  /* 0x000001d000007945 */ /* 0x000fe20003800200 */
[----:B------:R-:W-:Y:S02]  /*1b70*/  IADD3 R81, P1, PT, R67, UR8, RZ ;  /* 0x0000000843517c10 */ /* 0x000fe4000ff3e0ff */
[----:B------:R-:W-:Y:S02]  /*1b80*/  ISETP.GE.OR P4, PT, R50, UR6, P3 ;  /* 0x0000000632007c0c */ /* 0x000fe40009f86670 */
[----:B------:R-:W-:Y:S01]  /*1b90*/  IADD3.X R80, PT, PT, R66, UR10, RZ, P1, !PT ;  /* 0x0000000a42507c10 */ /* 0x000fe20008ffe4ff */
        /* <DEDUP_REMOVED lines=25> */
.L_x_33:
[----:B------:R-:W-:Y:S05]  /*1d30*/  BSYNC.RECONVERGENT B0 ;  /* 0x0000000000007941 */ /* 0x000fea0003800200 */
.L_x_32:
        /* <DEDUP_REMOVED lines=26> */
.L_x_35:
[----:B------:R-:W-:Y:S05]  /*1ee0*/  BSYNC.RECONVERGENT B0 ;  /* 0x0000000000007941 */ /* 0x000fea0003800200 */
.L_x_34:
[----:B------:R-:W-:Y:S04]  /*1ef0*/  BSSY.RECONVERGENT B0, `(.L_x_36) ;  /* 0x000001a000007945 */ /* 0x000fe80003800200 */
[----:B------:R-:W-:Y:S05]  /*1f00*/  @!P6 BRA `(.L_x_37) ;  /* 0x000000000060e947 */ /* 0x000fea0003800000 */
        /* <DEDUP_REMOVED lines=24> */
.L_x_37:
[----:B------:R-:W-:Y:S05]  /*2090*/  BSYNC.RECONVERGENT B0 ;  /* 0x0000000000007941 */ /* 0x000fea0003800200 */
.L_x_36:
        /* <DEDUP_REMOVED lines=26> */
.L_x_39:
[----:B------:R-:W-:Y:S05]  /*2240*/  BSYNC.RECONVERGENT B0 ;  /* 0x0000000000007941 */ /* 0x000fea0003800200 */
.L_x_38:
[----:B------:R-:W0:Y:S01]  /*2250*/  LDCU.64 UR4, c[0x0][0x3a0] ;  /* 0x00007400ff0477ac */ /* 0x000e220008000a00 */
[----:B------:R-:W-:Y:S01]  /*2260*/  ISETP.GE.OR P3, PT, R0, UR6, P3 ;  /* 0x0000000600007c0c */ /* 0x000fe20009f66670 */
[----:B------:R-:W-:Y:S01]  /*2270*/  BSSY.RECONVERGENT B0, `(.L_x_40) ;  /* 0x000001c000007945 */ /* 0x000fe20003800200 */
[----:B0-----:R-:W-:Y:S02]  /*2280*/  USHF.L.U64.HI UR10, UR4, 0x1, UR5 ;  /* 0x00000001040a7899 */ /* 0x001fe40008010205 */
[----:B------:R-:W-:-:S09]  /*2290*/  USHF.L.U32 UR11, UR4, 0x1, URZ ;  /* 0x00000001040b7899 */ /* 0x000fd200080006ff */
        /* <DEDUP_REMOVED lines=25> */
.L_x_41:
[----:B------:R-:W-:Y:S05]  /*2430*/  BSYNC.RECONVERGENT B0 ;  /* 0x0000000000007941 */ /* 0x000fea0003800200 */
.L_x_40:
[----:B------:R-:W0:Y:S01]  /*2440*/  LDCU.64 UR8, c[0x0][0x3b8] ;  /* 0x00007700ff0877ac */ /* 0x000e220008000a00 */
[----:B------:R-:W-:Y:S01]  /*2450*/  IMAD.U32 R5, RZ, RZ, UR11 ;  /* 0x0000000bff057e24 */ /* 0x000fe2000f8e00ff */
[----:B------:R-:W-:-:S04]  /*2460*/  UIADD3 UR14, UPT, UPT, -UR14, 0x1, URZ ;  /* 0x000000010e0e7890 */ /* 0x000fc8000fffe1ff */
[----:B------:R-:W-:Y:S01]  /*2470*/  IADD3 R58, P1, P0, R5, 0x6, R2 ;  /* 0x00000006053a7810 */ /* 0x000fe2000783e002 */
[----:B------:R-:W1:Y:S03]  /*2480*/  LDCU.64 UR4, c[0x0][0x380] ;  /* 0x00007000ff0477ac */ /* 0x000e660008000a00 */
[----:B------:R-:W-:Y:S01]  /*2490*/  IADD3.X R59, PT, PT, RZ, UR10, R3, P1, P0 ;  /* 0x0000000aff3b7c10 */ /* 0x000fe20008fe0403 */
[----:B0-----:R-:W-:-:S04]  /*24a0*/  UIADD3 UR15, UP0, UPT, UR8, 0x2, URZ ;  /* 0x00000002080f7890 */ /* 0x001fc8000ff1e0ff */
[----:B------:R-:W-:Y:S02]  /*24b0*/  UIADD3.X UR16, UPT, UPT, URZ, UR9, URZ, UP0, !UPT ;  /* 0x00000009ff107290 */ /* 0x000fe400087fe4ff */
[----:B------:R-:W-:-:S09]  /*24c0*/  UISETP.NE.AND UP0, UPT, UR14, URZ, UPT ;  /* 0x000000ff0e00728c */ /* 0x000fd2000bf05270 */
[----:B-1----:R-:W-:Y:S05]  /*24d0*/  BRA.U !UP0, `(.L_x_9) ;  /* 0x0000001908507547 */ /* 0x002fea000b800000 */
[C---:B------:R-:W-:Y:S01]  /*24e0*/  VIADD R8, R50.reuse, 0x1 ;  /* 0x0000000132087836 */ /* 0x040fe20000000000 */
[C---:B------:R-:W-:Y:S01]  /*24f0*/  IADD3 R6, PT, PT, R50.reuse, 0x3, RZ ;  /* 0x0000000332067810 */ /* 0x040fe20007ffe0ff */
[----:B------:R-:W-:Y:S01]  /*2500*/  VIADD R7, R50, 0x2 ;  /* 0x0000000232077836 */ /* 0x000fe20000000000 */
[C---:B------:R-:W-:Y:S01]  /*2510*/  IADD3 R4, PT, PT, R48.reuse, 0x2, RZ ;  /* 0x0000000230047810 */ /* 0x040fe20007ffe0ff */
[----:B------:R-:W-:Y:S01]  /*2520*/  VIADD R5, R48, 0x3 ;  /* 0x0000000330057836 */ /* 0x000fe20000000000 */
[C---:B------:R-:W-:Y:S01]  /*2530*/  IADD3 R13, PT, PT, R50.reuse, 0x2, RZ ;  /* 0x00000002320d7810 */ /* 0x040fe20007ffe0ff */
[----:B------:R-:W-:Y:S01]  /*2540*/  VIADD R14, R50, 0x1 ;  /* 0x00000001320e7836 */ /* 0x000fe20000000000 */
[----:B------:R-:W-:Y:S01]  /*2550*/  IADD3 R11, PT, PT, R48, 0x1, RZ ;  /* 0x00000001300b7810 */ /* 0x000fe20007ffe0ff */
[C---:B------:R-:W-:Y:S01]  /*2560*/  VIADD R12, R50.reuse, 0x3 ;  /* 0x00000003320c7836 */ /* 0x040fe20000000000 */
[C---:B------:R-:W-:Y:S01]  /*2570*/  IADD3 R2, PT, PT, R50.reuse, 0x3, RZ ;  /* 0x0000000332027810 */ /* 0x040fe20007ffe0ff */
[----:B------:R-:W-:Y:S01]  /*2580*/  VIADD R3, R50, 0x1 ;  /* 0x0000000132037836 */ /* 0x000fe20000000000 */
[C---:B------:R-:W-:Y:S01]  /*2590*/  IADD3 R9, PT, PT, R48.reuse, 0x3, RZ ;  /* 0x0000000330097810 */ /* 0x040fe20007ffe0ff */
[----:B------:R-:W-:Y:S01]  /*25a0*/  VIADD R10, R48, 0x2 ;  /* 0x00000002300a7836 */ /* 0x000fe20000000000 */
[----:B------:R-:W-:Y:S01]  /*25b0*/  IADD3 R0, PT, PT, R50, 0x3, RZ ;  /* 0x0000000332007810 */ /* 0x000fe20007ffe0ff */
[----:B------:R-:W0:Y:S06]  /*25c0*/  LDCU.64 UR8, c[0x0][0x358] ;  /* 0x00006b00ff0877ac */ /* 0x000e2c0008000a00 */
.L_x_42:
[----:B------:R-:W-:Y:S01]  /*25d0*/  ISETP.GE.AND P0, PT, R48, UR7, PT ;  /* 0x0000000730007c0c */ /* 0x000fe2000bf06270 */
[----:B------:R-:W-:Y:S01]  /*25e0*/  UIADD3 UR14, UPT, UPT, UR14, 0x1, URZ ;  /* 0x000000010e0e7890 */ /* 0x000fe2000fffe0ff */
[----:B------:R-:W-:Y:S02]  /*25f0*/  IADD3 R64, P2, PT, R58, UR12, RZ ;  /* 0x0000000c3a407c10 */ /* 0x000fe4000ff5e0ff */
[----:B------:R-:W-:Y:S01]  /*2600*/  ISETP.LT.AND P0, PT, R50, UR6, !P0 ;  /* 0x0000000632007c0c */ /* 0x000fe2000c701270 */
[----:B------:R-:W-:Y:S01]  /*2610*/  UISETP.NE.AND UP1, UPT, UR14, URZ, UPT ;  /* 0x000000ff0e00728c */ /* 0x000fe2000bf25270 */
[----:B------:R-:W-:Y:S11]  /*2620*/  IADD3.X R65, PT, PT, R59, UR13, RZ, P2, !PT ;  /* 0x0000000d3b417c10 */ /* 0x000ff600097fe4ff */
[----:B------:R-:W-:Y:S01]  /*2630*/  @P0 IADD3 R62, P1, PT, R75, UR15, RZ ;  /* 0x0000000f4b3e0c10 */ /* 0x000fe2000ff3e0ff */
[----:B0-----:R0:W2:Y:S01]  /*2640*/  @P0 LDG.E.U16 R56, desc[UR8][R64.64+-0x6] ;  /* 0xfffffa0840380981 */ /* 0x0010a2000c1e1500 */
[C---:B------:R-:W-:Y:S01]  /*2650*/  @P0 IADD3 R60, P2, PT, R73.reuse, UR15, RZ ;  /* 0x0000000f493c0c10 */ /* 0x040fe2000ff5e0ff */
[----:B------:R-:W1:Y:S01]  /*2660*/  @P0 LDC R55, c[0x0][0x3d0] ;  /* 0x0000f400ff370b82 */ /* 0x000e620000000800 */
[----:B------:R-:W-:Y:S01]  /*2670*/  @P0 IADD3.X R63, PT, PT, R74, UR16, RZ, P1, !PT ;  /* 0x000000104a3f0c10 */ /* 0x000fe20008ffe4ff */
[----:B------:R-:W3:Y:S01]  /*2680*/  @P0 LDG.E.U16 R57, desc[UR8][R58.64+-0x6] ;  /* 0xfffffa083a390981 */ /* 0x000ee2000c1e1500 */
[----:B------:R-:W-:Y:S05]  /*2690*/  @P0 IADD3.X R61, PT, PT, R72, UR16, RZ, P2, !PT ;  /* 0x00000010483d0c10 */ /* 0x000fea00097fe4ff */
[----:B------:R-:W4:Y:S01]  /*26a0*/  @P0 LDC R53, c[0x0][0x3b0] ;  /* 0x0000ec00ff350b82 */ /* 0x000f220000000800 */
[----:B------:R-:W-:Y:S01]  /*26b0*/  ISETP.GE.AND P2, PT, R48, UR5, PT ;  /* 0x0000000530007c0c */ /* 0x000fe2000bf46270 */
[----:B------:R-:W5:Y:S03]  /*26c0*/  @P0 LDG.E.U16 R54, desc[UR8][R62.64] ;  /* 0x000000083e360981 */ /* 0x000f66000c1e1500 */
[----:B------:R-:W-:Y:S01]  /*26d0*/  ISETP.GE.OR P1, PT, R14, UR4, P2 ;  /* 0x000000040e007c0c */ /* 0x000fe20009726670 */
[----:B------:R3:W5:Y:S11]  /*26e0*/  @P0 LDG.E.U16 R52, desc[UR8][R60.64] ;  /* 0x000000083c340981 */ /* 0x000776000c1e1500 */
[----:B------:R-:W-:Y:S01]  /*26f0*/  @!UPT UIADD3 URZ, UPT, UPT, URZ, URZ, URZ ;  /* 0x000000fffffff290 */ /* 0x000fe2000fffe0ff */
[----:B0-----:R-:W-:Y:S02]  /*2700*/  @!P1 IADD3 R64, P5, PT, R73, UR15, RZ ;  /* 0x0000000f49409c10 */ /* 0x001fe4000ffbe0ff */
[----:B-1----:R-:W-:Y:S02]  /*2710*/  @P0 ISETP.NE.AND P4, PT, R55, 0x1, PT ;  /* 0x000000013700080c */ /* 0x002fe40003f85270 */
[----:B------:R-:W-:Y:S01]  /*2720*/  @!P1 IADD3.X R65, PT, PT, R72, UR16, RZ, P5, !PT ;  /* 0x0000001048419c10 */ /* 0x000fe2000affe4ff */
[----:B------:R-:W0:Y:S01]  /*2730*/  @!P1 LDC R55, c[0x0][0x3d0] ;  /* 0x0000f400ff379b82 */ /* 0x000e220000000800 */
[----:B----4-:R-:W-:Y:S01]  /*2740*/  @P0 ISETP.NE.AND P3, PT, R53, 0x1, PT ;  /* 0x000000013500080c */ /* 0x010fe20003f65270 */
[----:B--2---:R-:W-:Y:S02]  /*2750*/  @P0 HADD2.F32 R56, -RZ, R56.H0_H0 ;  /* 0x20000038ff380230 */ /* 0x004fe40000004100 */
[----:B---3--:R-:W-:Y:S03]  /*2760*/  @P0 HADD2.F32 R53, -RZ, R57.H0_H0 ;  /* 0x20000039ff350230 */ /* 0x008fe60000004100 */
[----:B------:R-:W-:Y:S02]  /*2770*/  @P0 FSEL R56, -R56, R56, !P3 ;  /* 0x0000003838380208 */ /* 0x000fe40005800100 */
[----:B------:R-:W-:Y:S01]  /*2780*/  IADD3 R60, P3, PT, R58, UR12, RZ ;  /* 0x0000000c3a3c7c10 */ /* 0x000fe2000ff7e0ff */
[----:B-----5:R-:W-:Y:S03]  /*2790*/  @P0 HADD2.F32 R54, -RZ, R54.H0_H0 ;  /* 0x20000036ff360230 */ /* 0x020fe60000004100 */
[----:B------:R-:W-:Y:S01]  /*27a0*/  IADD3.X R61, PT, PT, R59, UR13, RZ, P3, !PT ;  /* 0x0000000d3b3d7c10 */ /* 0x000fe20009ffe4ff */
[----:B------:R-:W-:Y:S01]  /*27b0*/  @P0 HADD2.F32 R52, -RZ, R52.H0_H0 ;  /* 0x20000034ff340230 */ /* 0x000fe20000004100 */
[----:B------:R-:W-:Y:S02]  /*27c0*/  @P0 FSEL R54, -R54, R54, !P4 ;  /* 0x0000003636360208 */ /* 0x000fe40006000100 */
[----:B------:R-:W-:Y:S02]  /*27d0*/  @!P1 IADD3 R62, P4, PT, R75, UR15, RZ ;  /* 0x0000000f4b3e9c10 */ /* 0x000fe4000ff9e0ff */
[C---:B------:R-:W-:Y:S01]  /*27e0*/  @P0 FFMA R49, R53.reuse, R52, R16 ;  /* 0x0000003435310223 */ /* 0x040fe20000000010 */
[-C--:B------:R-:W-:Y:S01]  /*27f0*/  @P0 FFMA R15, R53, R54.reuse, R17 ;  /* 0x00000036350f0223 */ /* 0x080fe20000000011 */
[----:B------:R-:W-:Y:S01]  /*2800*/  @!P1 IADD3.X R63, PT, PT, R74, UR16, RZ, P4, !PT ;  /* 0x000000104a3f9c10 */ /* 0x000fe2000a7fe4ff */
[----:B------:R-:W2:Y:S01]  /*2810*/  @!P1 LDG.E.U16 R53, desc[UR8][R58.64+-0x4] ;  /* 0xfffffc083a359981 */ /* 0x000ea2000c1e1500 */
[----:B0-----:R-:W-:Y:S01]  /*2820*/  @!P1 ISETP.NE.AND P4, PT, R55, 0x1, PT ;  /* 0x000000013700980c */ /* 0x001fe20003f85270 */
[C---:B------:R-:W-:Y:S01]  /*2830*/  @P0 FFMA R16, -R56.reuse, R54, R49 ;  /* 0x0000003638100223 */ /* 0x040fe20000000131 */
[----:B------:R-:W-:Y:S01]  /*2840*/  @P0 FFMA R17, R56, R52, R15 ;  /* 0x0000003438110223 */ /* 0x000fe2000000000f */
[----:B------:R-:W-:Y:S01]  /*2850*/  ISETP.GE.OR P0, PT, R13, UR4, P2 ;  /* 0x000000040d007c0c */ /* 0x000fe20009706670 */
[----:B------:R-:W3:Y:S01]  /*2860*/  @!P1 LDG.E.U16 R54, desc[UR8][R62.64] ;  /* 0x000000083e369981 */ /* 0x000ee2000c1e1500 */
[----:B------:R-:W0:Y:S03]  /*2870*/  @!P1 LDC R55, c[0x0][0x3b0] ;  /* 0x0000ec00ff379b82 */ /* 0x000e260000000800 */
[----:B------:R-:W4:Y:S04]  /*2880*/  @!P1 LDG.E.U16 R56, desc[UR8][R60.64+-0x4] ;  /* 0xfffffc083c389981 */ /* 0x000f28000c1e1500 */
[----:B------:R-:W5:Y:S01]  /*2890*/  @!P1 LDG.E.U16 R52, desc[UR8][R64.64] ;  /* 0x0000000840349981 */ /* 0x000f62000c1e1500 */
[----:B0-----:R-:W-:Y:S03]  /*28a0*/  @!P1 ISETP.NE.AND P3, PT, R55, 0x1, PT ;  /* 0x000000013700980c */ /* 0x001fe60003f65270 */
[----:B------:R-:W5:Y:S01]  /*28b0*/  @!P0 LDG.E.U16 R55, desc[UR8][R58.64+-0x2] ;  /* 0xfffffe083a378981 */ /* 0x000f62000c1e1500 */
[----:B--2---:R-:W-:Y:S02]  /*28c0*/  @!P1 HADD2.F32 R53, -RZ, R53.H0_H0 ;  /* 0x20000035ff359230 */ /* 0x004fe40000004100 */
[----:B---3--:R-:W-:Y:S02]  /*28d0*/  @!P1 HADD2.F32 R54, -RZ, R54.H0_H0 ;  /* 0x20000036ff369230 */ /* 0x008fe40000004100 */
[----:B----4-:R-:W-:Y:S03]  /*28e0*/  @!P1 HADD2.F32 R56, -RZ, R56.H0_H0 ;  /* 0x20000038ff389230 */ /* 0x010fe60000004100 */
[----:B------:R-:W-:Y:S01]  /*28f0*/  @!P1 FSEL R54, -R54, R54, !P4 ;  /* 0x0000003636369208 */ /* 0x000fe20006000100 */
[----:B-----5:R-:W-:Y:S01]  /*2900*/  @!P1 HADD2.F32 R52, -RZ, R52.H0_H0 ;  /* 0x20000034ff349230 */ /* 0x020fe20000004100 */
[----:B------:R-:W-:Y:S02]  /*2910*/  @!P1 FSEL R56, -R56, R56, !P3 ;  /* 0x0000003838389208 */ /* 0x000fe40005800100 */
[----:B------:R-:W-:Y:S02]  /*2920*/  @!P0 IADD3 R62, P3, PT, R75, UR15, RZ ;  /* 0x0000000f4b3e8c10 */ /* 0x000fe4000ff7e0ff */
[C---:B------:R-:W-:Y:S01]  /*2930*/  @!P1 FFMA R49, R53.reuse, R52, R24 ;  /* 0x0000003435319223 */ /* 0x040fe20000000018 */
[-C--:B------:R-:W-:Y:S01]  /*2940*/  @!P1 FFMA R15, R53, R54.reuse, R25 ;  /* 0x00000036350f9223 */ /* 0x080fe20000000019 */
[----:B------:R-:W-:Y:S01]  /*2950*/  @!P0 IADD3.X R63, PT, PT, R74, UR16, RZ, P3, !PT ;  /* 0x000000104a3f8c10 */ /* 0x000fe20009ffe4ff */
[----:B------:R-:W0:Y:S01]  /*2960*/  @!P0 LDC R53, c[0x0][0x3d0] ;  /* 0x0000f400ff358b82 */ /* 0x000e220000000800 */
[C---:B------:R-:W-:Y:S01]  /*2970*/  @!P1 FFMA R24, -R56.reuse, R54, R49 ;  /* 0x0000003638189223 */ /* 0x040fe20000000131 */
[----:B------:R-:W-:Y:S01]  /*2980*/  @!P1 FFMA R25, R56, R52, R15 ;  /* 0x0000003438199223 */ /* 0x000fe2000000000f */
[----:B------:R-:W-:Y:S01]  /*2990*/  @!P0 IADD3 R64, P1, PT, R73, UR15, RZ ;  /* 0x0000000f49408c10 */ /* 0x000fe2000ff3e0ff */
[----:B------:R1:W2:Y:S03]  /*29a0*/  @!P0 LDG.E.U16 R54, desc[UR8][R62.64] ;  /* 0x000000083e368981 */ /* 0x0002a6000c1e1500 */
[----:B------:R-:W-:Y:S01]  /*29b0*/  @!P0 IADD3.X R65, PT, PT, R72, UR16, RZ, P1, !PT ;  /* 0x0000001048418c10 */ /* 0x000fe20008ffe4ff */
[----:B------:R-:W3:Y:S01]  /*29c0*/  @!P0 LDG.E.U16 R56, desc[UR8][R60.64+-0x2] ;  /* 0xfffffe083c388981 */ /* 0x000ee2000c1e1500 */
[----:B------:R-:W-:Y:S03]  /*29d0*/  ISETP.GE.OR P1, PT, R12, UR4, P2 ;  /* 0x000000040c007c0c */ /* 0x000fe60009726670 */
[----:B------:R-:W4:Y:S01]  /*29e0*/  @!P0 LDG.E.U16 R52, desc[UR8][R64.64] ;  /* 0x0000000840348981 */ /* 0x000f22000c1e1500 */
[----:B0-----:R-:W-:Y:S02]  /*29f0*/  @!P0 ISETP.NE.AND P4, PT, R53, 0x1, PT ;  /* 0x000000013500880c */ /* 0x001fe40003f85270 */
[----:B------:R-:W0:Y:S07]  /*2a00*/  @!P0 LDC R53, c[0x0][0x3b0] ;  /* 0x0000ec00ff358b82 */ /* 0x000e2e0000000800 */
[----:B-1----:R-:W-:Y:S04]  /*2a10*/  @!P1 IADD3 R62, P2, PT, R75, UR15, RZ ;  /* 0x0000000f4b3e9c10 */ /* 0x002fe8000ff5e0ff */
[----:B------:R-:W-:Y:S02]  /*2a20*/  @!P1 IADD3.X R63, PT, PT, R74, UR16, RZ, P2, !PT ;  /* 0x000000104a3f9c10 */ /* 0x000fe400097fe4ff */
[----:B------:R-:W-:Y:S02]  /*2a30*/  ISETP.GE.AND P2, PT, R11, UR5, PT ;  /* 0x000000050b007c0c */ /* 0x000fe4000bf46270 */
[----:B0-----:R-:W-:Y:S01]  /*2a40*/  @!P0 ISETP.NE.AND P3, PT, R53, 0x1, PT ;  /* 0x000000013500880c */ /* 0x001fe20003f65270 */
[----:B------:R-:W-:Y:S02]  /*2a50*/  @!P0 HADD2.F32 R53, -RZ, R55.H0_H0 ;  /* 0x20000037ff358230 */ /* 0x000fe40000004100 */
[----:B------:R-:W5:Y:S01]  /*2a60*/  @!P1 LDG.E.U16 R55, desc[UR8][R58.64] ;  /* 0x000000083a379981 */ /* 0x000f62000c1e1500 */
[----:B--2---:R-:W-:Y:S02]  /*2a70*/  @!P0 HADD2.F32 R54, -RZ, R54.H0_H0 ;  /* 0x20000036ff368230 */ /* 0x004fe40000004100 */
[----:B---3--:R-:W-:Y:S03]  /*2a80*/  @!P0 HADD2.F32 R56, -RZ, R56.H0_H0 ;  /* 0x20000038ff388230 */ /* 0x008fe60000004100 */
[----:B------:R-:W-:Y:S01]  /*2a90*/  @!P0 FSEL R54, -R54, R54, !P4 ;  /* 0x0000003636368208 */ /* 0x000fe20006000100 */
[----:B----4-:R-:W-:Y:S01]  /*2aa0*/  @!P0 HADD2.F32 R52, -RZ, R52.H0_H0 ;  /* 0x20000034ff348230 */ /* 0x010fe20000004100 */
[----:B------:R-:W-:Y:S04]  /*2ab0*/  @!P0 FSEL R56, -R56, R56, !P3 ;  /* 0x0000003838388208 */ /* 0x000fe80005800100 */
[C---:B------:R-:W-:Y:S01]  /*2ac0*/  @!P0 FFMA R49, R53.reuse, R52, R32 ;  /* 0x0000003435318223 */ /* 0x040fe20000000020 */
[-C--:B------:R-:W-:Y:S02]  /*2ad0*/  @!P0 FFMA R15, R53, R54.reuse, R33 ;  /* 0x00000036350f8223 */ /* 0x080fe40000000021 */
[----:B------:R-:W0:Y:S01]  /*2ae0*/  @!P1 LDC R53, c[0x0][0x3d0] ;  /* 0x0000f400ff359b82 */ /* 0x000e220000000800 */
[C---:B------:R-:W-:Y:S01]  /*2af0*/  @!P0 FFMA R32, -R56.reuse, R54, R49 ;  /* 0x0000003638208223 */ /* 0x040fe20000000131 */
[----:B------:R-:W-:Y:S01]  /*2b00*/  @!P0 FFMA R33, R56, R52, R15 ;  /* 0x0000003438218223 */ /* 0x000fe2000000000f */
[----:B------:R-:W-:Y:S01]  /*2b10*/  @!P1 IADD3 R64, P0, PT, R73, UR15, RZ ;  /* 0x0000000f49409c10 */ /* 0x000fe2000ff1e0ff */
[----:B------:R-:W2:Y:S03]  /*2b20*/  @!P1 LDG.E.U16 R54, desc[UR8][R62.64] ;  /* 0x000000083e369981 */ /* 0x000ea6000c1e1500 */
[----:B------:R-:W-:Y:S01]  /*2b30*/  @!P1 IADD3.X R65, PT, PT, R72, UR16, RZ, P0, !PT ;  /* 0x0000001048419c10 */ /* 0x000fe200087fe4ff */
[----:B------:R-:W3:Y:S01]  /*2b40*/  @!P1 LDG.E.U16 R56, desc[UR8][R60.64] ;  /* 0x000000083c389981 */ /* 0x000ee2000c1e1500 */
[----:B------:R-:W-:Y:S03]  /*2b50*/  ISETP.GE.OR P0, PT, R50, UR4, P2 ;  /* 0x0000000432007c0c */ /* 0x000fe60009706670 */
[----:B------:R-:W4:Y:S01]  /*2b60*/  @!P1 LDG.E.U16 R52, desc[UR8][R64.64] ;  /* 0x0000000840349981 */ /* 0x000f22000c1e1500 */
[----:B0-----:R-:W-:Y:S02]  /*2b70*/  @!P1 ISETP.NE.AND P4, PT, R53, 0x1, PT ;  /* 0x000000013500980c */ /* 0x001fe40003f85270 */
[----:B------:R-:W0:Y:S02]  /*2b80*/  @!P1 LDC R53, c[0x0][0x3b0] ;  /* 0x0000ec00ff359b82 */ /* 0x000e240000000800 */
[----:B0-----:R-:W-:Y:S01]  /*2b90*/  @!P1 ISETP.NE.AND P3, PT, R53, 0x1, PT ;  /* 0x000000013500980c */ /* 0x001fe20003f65270 */
[----:B-----5:R-:W-:Y:S05]  /*2ba0*/  @!P1 HADD2.F32 R53, -RZ, R55.H0_H0 ;  /* 0x20000037ff359230 */ /* 0x020fea0000004100 */
[----:B------:R-:W0:Y:S01]  /*2bb0*/  @!P0 LDC R55, c[0x0][0x3d0] ;  /* 0x0000f400ff378b82 */ /* 0x000e220000000800 */
[----:B--2---:R-:W-:Y:S02]  /*2bc0*/  @!P1 HADD2.F32 R54, -RZ, R54.H0_H0 ;  /* 0x20000036ff369230 */ /* 0x004fe40000004100 */
[----:B---3--:R-:W-:Y:S03]  /*2bd0*/  @!P1 HADD2.F32 R56, -RZ, R56.H0_H0 ;  /* 0x20000038ff389230 */ /* 0x008fe60000004100 */
[----:B------:R-:W-:Y:S02]  /*2be0*/  @!P1 FSEL R54, -R54, R54, !P4 ;  /* 0x0000003636369208 */ /* 0x000fe40006000100 */
[----:B0-----:R-:W-:Y:S01]  /*2bf0*/  @!P0 ISETP.NE.AND P4, PT, R55, 0x1, PT ;  /* 0x000000013700880c */ /* 0x001fe20003f85270 */
[----:B----4-:R-:W-:Y:S01]  /*2c00*/  @!P1 HADD2.F32 R52, -RZ, R52.H0_H0 ;  /* 0x20000034ff349230 */ /* 0x010fe20000004100 */
[----:B------:R-:W-:Y:S01]  /*2c10*/  @!P1 FSEL R56, -R56, R56, !P3 ;  /* 0x0000003838389208 */ /* 0x000fe20005800100 */
[----:B------:R-:W0:Y:S01]  /*2c20*/  @!P0 LDC R55, c[0x0][0x3b0] ;  /* 0x0000ec00ff378b82 */ /* 0x000e220000000800 */
[----:B------:R-:W-:Y:S02]  /*2c30*/  @!P0 IADD3 R62, P3, PT, R77, UR15, RZ ;  /* 0x0000000f4d3e8c10 */ /* 0x000fe4000ff7e0ff */
[C---:B------:R-:W-:Y:S01]  /*2c40*/  @!P1 FFMA R49, R53.reuse, R52, R40 ;  /* 0x0000003435319223 */ /* 0x040fe20000000028 */
[-C--:B------:R-:W-:Y:S01]  /*2c50*/  @!P1 FFMA R15, R53, R54.reuse, R41 ;  /* 0x00000036350f9223 */ /* 0x080fe20000000029 */
[----:B------:R-:W-:Y:S01]  /*2c60*/  @!P0 IADD3.X R63, PT, PT, R76, UR16, RZ, P3, !PT ;  /* 0x000000104c3f8c10 */ /* 0x000fe20009ffe4ff */
[----:B------:R-:W2:Y:S01]  /*2c70*/  @!P0 LDG.E.U16 R53, desc[UR8][R58.64+-0x6] ;  /* 0xfffffa083a358981 */ /* 0x000ea2000c1e1500 */
[C---:B------:R-:W-:Y:S01]  /*2c80*/  @!P1 FFMA R40, -R56.reuse, R54, R49 ;  /* 0x0000003638289223 */ /* 0x040fe20000000131 */
[----:B------:R-:W-:Y:S01]  /*2c90*/  @!P1 FFMA R41, R56, R52, R15 ;  /* 0x0000003438299223 */ /* 0x000fe2000000000f */
[----:B------:R-:W-:Y:S01]  /*2ca0*/  @!P0 IADD3 R64, P1, PT, R71, UR15, RZ ;  /* 0x0000000f47408c10 */ /* 0x000fe2000ff3e0ff */
[----:B------:R-:W3:Y:S03]  /*2cb0*/  @!P0 LDG.E.U16 R54, desc[UR8][R62.64] ;  /* 0x000000083e368981 */ /* 0x000ee6000c1e1500 */
[----:B------:R-:W-:Y:S01]  /*2cc0*/  @!P0 IADD3.X R65, PT, PT, R70, UR16, RZ, P1, !PT ;  /* 0x0000001046418c10 */ /* 0x000fe20008ffe4ff */
[----:B------:R-:W4:Y:S01]  /*2cd0*/  @!P0 LDG.E.U16 R56, desc[UR8][R60.64+-0x6] ;  /* 0xfffffa083c388981 */ /* 0x000f22000c1e1500 */
[----:B------:R-:W-:Y:S03]  /*2ce0*/  ISETP.GE.OR P1, PT, R3, UR4, P2 ;  /* 0x0000000403007c0c */ /* 0x000fe60009726670 */
[----:B------:R-:W5:Y:S01]  /*2cf0*/  @!P0 LDG.E.U16 R52, desc[UR8][R64.64] ;  /* 0x0000000840348981 */ /* 0x000f62000c1e1500 */
[----:B0-----:R-:W-:Y:S09]  /*2d00*/  @!P0 ISETP.NE.AND P3, PT, R55, 0x1, PT ;  /* 0x000000013700880c */ /* 0x001ff20003f65270 */
[----:B------:R-:W0:Y:S01]  /*2d10*/  @!P1 LDC R55, c[0x0][0x3d0] ;  /* 0x0000f400ff379b82 */ /* 0x000e220000000800 */
[----:B--2---:R-:W-:Y:S02]  /*2d20*/  @!P0 HADD2.F32 R53, -RZ, R53.H0_H0 ;  /* 0x20000035ff358230 */ /* 0x004fe40000004100 */
[----:B---3--:R-:W-:Y:S02]  /*2d30*/  @!P0 HADD2.F32 R54, -RZ, R54.H0_H0 ;  /* 0x20000036ff368230 */ /* 0x008fe40000004100 */
[----:B----4-:R-:W-:Y:S03]  /*2d40*/  @!P0 HADD2.F32 R56, -RZ, R56.H0_H0 ;  /* 0x20000038ff388230 */ /* 0x010fe60000004100 */
[----:B------:R-:W-:Y:S02]  /*2d50*/  @!P0 FSEL R54, -R54, R54, !P4 ;  /* 0x0000003636368208 */ /* 0x000fe40006000100 */
[----:B0-----:R-:W-:Y:S01]  /*2d60*/  @!P1 ISETP.NE.AND P4, PT, R55, 0x1, PT ;  /* 0x000000013700980c */ /* 0x001fe20003f85270 */
[----:B-----5:R-:W-:Y:S01]  /*2d70*/  @!P0 HADD2.F32 R52, -RZ, R52.H0_H0 ;  /* 0x20000034ff348230 */ /* 0x020fe20000004100 */
[----:B------:R-:W-:Y:S01]  /*2d80*/  @!P0 FSEL R56, -R56, R56, !P3 ;  /* 0x0000003838388208 */ /* 0x000fe20005800100 */
[----:B------:R-:W0:Y:S01]  /*2d90*/  @!P1 LDC R55, c[0x0][0x3b0] ;  /* 0x0000ec00ff379b82 */ /* 0x000e220000000800 */
[----:B------:R-:W-:Y:S02]  /*2da0*/  @!P1 IADD3 R62, P3, PT, R77, UR15, RZ ;  /* 0x0000000f4d3e9c10 */ /* 0x000fe4000ff7e0ff */
[C---:B------:R-:W-:Y:S01]  /*2db0*/  @!P0 FFMA R49, R53.reuse, R52, R18 ;  /* 0x0000003435318223 */ /* 0x040fe20000000012 */
[----:B------:R-:W-:Y:S01]  /*2dc0*/  @!P0 FFMA R15, R53, R54, R19 ;  /* 0x00000036350f8223 */ /* 0x000fe20000000013 */
[----:B------:R-:W-:Y:S01]  /*2dd0*/  @!P1 IADD3.X R63, PT, PT, R76, UR16, RZ, P3, !PT ;  /* 0x000000104c3f9c10 */ /* 0x000fe20009ffe4ff */
[----:B------:R-:W2:Y:S01]  /*2de0*/  @!P1 LDG.E.U16 R53, desc[UR8][R58.64+-0x4] ;  /* 0xfffffc083a359981 */ /* 0x000ea2000c1e1500 */
[----:B------:R-:W-:Y:S01]  /*2df0*/  @!P0 FFMA R18, R54, -R56, R49 ;  /* 0x8000003836128223 */ /* 0x000fe20000000031 */
        /* <DEDUP_REMOVED lines=25> */
[----:B------:R1:W3:Y:S03]  /*2f90*/  @!P0 LDG.E.U16 R54, desc[UR8][R62.64] ;  /* 0x000000083e368981 */ /* 0x0002e6000c1e1500 */
[----:B------:R-:W-:Y:S01]  /*2fa0*/  @!P0 IADD3.X R65, PT, PT, R70, UR16, RZ, P1, !PT ;  /* 0x0000001046418c10 */ /* 0x000fe20008ffe4ff */
[----:B------:R-:W4:Y:S01]  /*2fb0*/  @!P0 LDG.E.U16 R56, desc[UR8][R60.64+-0x2] ;  /* 0xfffffe083c388981 */ /* 0x000f22000c1e1500 */
[----:B------:R-:W-:Y:S03]  /*2fc0*/  ISETP.GE.OR P1, PT, R2, UR4, P2 ;  /* 0x0000000402007c0c */ /* 0x000fe60009726670 */
[----:B------:R-:W5:Y:S01]  /*2fd0*/  @!P0 LDG.E.U16 R52, desc[UR8][R64.64] ;  /* 0x0000000840348981 */ /* 0x000f62000c1e1500 */
[----:B0-----:R-:W-:Y:S09]  /*2fe0*/  @!P0 ISETP.NE.AND P3, PT, R55, 0x1, PT ;  /* 0x000000013700880c */ /* 0x001ff20003f65270 */
[----:B------:R-:W0:Y:S01]  /*2ff0*/  @!P1 LDC R55, c[0x0][0x3d0] ;  /* 0x0000f400ff379b82 */ /* 0x000e220000000800 */
[----:B-1----:R-:W-:Y:S04]  /*3000*/  @!P1 IADD3 R62, P2, PT, R77, UR15, RZ ;  /* 0x0000000f4d3e9c10 */ /* 0x002fe8000ff5e0ff */
[----:B------:R-:W-:Y:S01]  /*3010*/  @!P1 IADD3.X R63, PT, PT, R76, UR16, RZ, P2, !PT ;  /* 0x000000104c3f9c10 */ /* 0x000fe200097fe4ff */
[----:B--2---:R-:W-:Y:S02]  /*3020*/  @!P0 HADD2.F32 R53, -RZ, R53.H0_H0 ;  /* 0x20000035ff358230 */ /* 0x004fe40000004100 */
[----:B---3--:R-:W-:Y:S02]  /*3030*/  @!P0 HADD2.F32 R54, -RZ, R54.H0_H0 ;  /* 0x20000036ff368230 */ /* 0x008fe40000004100 */
[----:B----4-:R-:W-:Y:S03]  /*3040*/  @!P0 HADD2.F32 R56, -RZ, R56.H0_H0 ;  /* 0x20000038ff388230 */ /* 0x010fe60000004100 */
[----:B------:R-:W-:Y:S01]  /*3050*/  @!P0 FSEL R54, -R54, R54, !P4 ;  /* 0x0000003636368208 */ /* 0x000fe20006000100 */
[----:B-----5:R-:W-:Y:S01]  /*3060*/  @!P0 HADD2.F32 R52, -RZ, R52.H0_H0 ;  /* 0x20000034ff348230 */ /* 0x020fe20000004100 */
[----:B------:R-:W-:Y:S02]  /*3070*/  @!P0 FSEL R56, -R56, R56, !P3 ;  /* 0x0000003838388208 */ /* 0x000fe40005800100 */
[----:B0-----:R-:W-:Y:S02]  /*3080*/  @!P1 ISETP.NE.AND P3, PT, R55, 0x1, PT ;  /* 0x000000013700980c */ /* 0x001fe40003f65270 */
[C---:B------:R-:W-:Y:S01]  /*3090*/  @!P0 FFMA R49, R53.reuse, R52, R34 ;  /* 0x0000003435318223 */ /* 0x040fe20000000022 */
[----:B------:R-:W-:Y:S01]  /*30a0*/  @!P0 FFMA R15, R53, R54, R35 ;  /* 0x00000036350f8223 */ /* 0x000fe20000000023 */
[----:B------:R-:W0:Y:S01]  /*30b0*/  @!P1 LDC R55, c[0x0][0x3b0] ;  /* 0x0000ec00ff379b82 */ /* 0x000e220000000800 */
[----:B------:R-:W2:Y:S01]  /*30c0*/  @!P1 LDG.E.U16 R53, desc[UR8][R58.64] ;  /* 0x000000083a359981 */ /* 0x000ea2000c1e1500 */
[----:B------:R-:W-:Y:S01]  /*30d0*/  @!P0 FFMA R34, R54, -R56, R49 ;  /* 0x8000003836228223 */ /* 0x000fe20000000031 */
[----:B------:R-:W-:Y:S01]  /*30e0*/  @!P0 FFMA R35, R56, R52, R15 ;  /* 0x0000003438238223 */ /* 0x000fe2000000000f */
[----:B------:R-:W-:Y:S01]  /*30f0*/  @!P1 IADD3 R64, P0, PT, R71, UR15, RZ ;  /* 0x0000000f47409c10 */ /* 0x000fe2000ff1e0ff */
[----:B------:R-:W3:Y:S03]  /*3100*/  @!P1 LDG.E.U16 R54, desc[UR8][R62.64] ;  /* 0x000000083e369981 */ /* 0x000ee6000c1e1500 */
[----:B------:R-:W-:Y:S01]  /*3110*/  @!P1 IADD3.X R65, PT, PT, R70, UR16, RZ, P0, !PT ;  /* 0x0000001046419c10 */ /* 0x000fe200087fe4ff */
[----:B------:R-:W4:Y:S01]  /*3120*/  @!P1 LDG.E.U16 R56, desc[UR8][R60.64] ;  /* 0x000000083c389981 */ /* 0x000f22000c1e1500 */
[----:B------:R-:W-:Y:S03]  /*3130*/  ISETP.GE.AND P0, PT, R10, UR5, PT ;  /* 0x000000050a007c0c */ /* 0x000fe6000bf06270 */
[----:B------:R-:W5:Y:S01]  /*3140*/  @!P1 LDG.E.U16 R52, desc[UR8][R64.64] ;  /* 0x0000000840349981 */ /* 0x000f62000c1e1500 */
[----:B------:R-:W-:Y:S02]  /*3150*/  ISETP.GE.OR P0, PT, R50, UR4, P0 ;  /* 0x0000000432007c0c */ /* 0x000fe40008706670 */
[----:B0-----:R-:W-:Y:S11]  /*3160*/  @!P1 ISETP.NE.AND P2, PT, R55, 0x1, PT ;  /* 0x000000013700980c */ /* 0x001ff60003f45270 */
[----:B------:R-:W0:Y:S02]  /*3170*/  @!P0 LDC R55, c[0x0][0x3d0] ;  /* 0x0000f400ff378b82 */ /* 0x000e240000000800 */
[----:B0-----:R-:W-:Y:S06]  /*3180*/  @!P0 ISETP.NE.AND P4, PT, R55, 0x1, PT ;  /* 0x000000013700880c */ /* 0x001fec0003f85270 */
[----:B------:R-:W0:Y:S01]  /*3190*/  @!P0 LDC R55, c[0x0][0x3b0] ;  /* 0x0000ec00ff378b82 */ /* 0x000e220000000800 */
[----:B--2---:R-:W-:Y:S02]  /*31a0*/  @!P1 HADD2.F32 R53, -RZ, R53.H0_H0 ;  /* 0x20000035ff359230 */ /* 0x004fe40000004100 */
[----:B---3--:R-:W-:Y:S02]  /*31b0*/  @!P1 HADD2.F32 R54, -RZ, R54.H0_H0 ;  /* 0x20000036ff369230 */ /* 0x008fe40000004100 */
[----:B----4-:R-:W-:Y:S03]  /*31c0*/  @!P1 HADD2.F32 R56, -RZ, R56.H0_H0 ;  /* 0x20000038ff389230 */ /* 0x010fe60000004100 */
[----:B------:R-:W-:Y:S02]  /*31d0*/  @!P1 FSEL R54, -R54, R54, !P3 ;  /* 0x0000003636369208 */ /* 0x000fe40005800100 */
[----:B------:R-:W-:Y:S01]  /*31e0*/  ISETP.GE.AND P3, PT, R4, UR7, PT ;  /* 0x0000000704007c0c */ /* 0x000fe2000bf66270 */
[----:B-----5:R-:W-:Y:S01]  /*31f0*/  @!P1 HADD2.F32 R52, -RZ, R52.H0_H0 ;  /* 0x20000034ff349230 */ /* 0x020fe20000004100 */
[----:B------:R-:W-:Y:S02]  /*3200*/  @!P1 FSEL R56, -R56, R56, !P2 ;  /* 0x0000003838389208 */ /* 0x000fe40005000100 */
[----:B------:R-:W-:Y:S02]  /*3210*/  @!P0 IADD3 R62, P2, PT, R79, UR15, RZ ;  /* 0x0000000f4f3e8c10 */ /* 0x000fe4000ff5e0ff */
[C---:B------:R-:W-:Y:S01]  /*3220*/  @!P1 FFMA R49, R53.reuse, R52, R42 ;  /* 0x0000003435319223 */ /* 0x040fe2000000002a */
[----:B------:R-:W-:Y:S01]  /*3230*/  @!P1 FFMA R15, R53, R54, R43 ;  /* 0x00000036350f9223 */ /* 0x000fe2000000002b */
[----:B------:R-:W-:Y:S02]  /*3240*/  @!P0 IADD3.X R63, PT, PT, R78, UR16, RZ, P2, !PT ;  /* 0x000000104e3f8c10 */ /* 0x000fe400097fe4ff */
[----:B0-----:R-:W-:Y:S01]  /*3250*/  @!P0 ISETP.NE.AND P2, PT, R55, 0x1, PT ;  /* 0x000000013700880c */ /* 0x001fe20003f45270 */
[----:B------:R-:W-:Y:S01]  /*3260*/  @!P1 FFMA R42, R54, -R56, R49 ;  /* 0x80000038362a9223 */ /* 0x000fe20000000031 */
[----:B------:R-:W-:Y:S01]  /*3270*/  @!P1 FFMA R43, R56, R52, R15 ;  /* 0x00000034382b9223 */ /* 0x000fe2000000000f */
[----:B------:R-:W-:Y:S01]  /*3280*/  @!P0 IADD3 R64, P1, PT, R69, UR15, RZ ;  /* 0x0000000f45408c10 */ /* 0x000fe2000ff3e0ff */
[----:B------:R-:W2:Y:S03]  /*3290*/  @!P0 LDG.E.U16 R54, desc[UR8][R62.64] ;  /* 0x000000083e368981 */ /* 0x000ea6000c1e1500 */
[----:B------:R-:W-:Y:S01]  /*32a0*/  @!P0 IADD3.X R65, PT, PT, R68, UR16, RZ, P1, !PT ;  /* 0x0000001044418c10 */ /* 0x000fe20008ffe4ff */
[----:B------:R-:W3:Y:S01]  /*32b0*/  @!P0 LDG.E.U16 R52, desc[UR8][R58.64+-0x6] ;  /* 0xfffffa083a348981 */ /* 0x000ee2000c1e1500 */
[----:B------:R-:W-:Y:S03]  /*32c0*/  ISETP.LT.AND P1, PT, R8, UR6, !P3 ;  /* 0x0000000608007c0c */ /* 0x000fe6000df21270 */
[----:B------:R-:W4:Y:S04]  /*32d0*/  @!P0 LDG.E.U16 R53, desc[UR8][R64.64] ;  /* 0x0000000840358981 */ /* 0x000f28000c1e1500 */
[----:B------:R-:W5:Y:S06]  /*32e0*/  @!P0 LDG.E.U16 R56, desc[UR8][R60.64+-0x6] ;  /* 0xfffffa083c388981 */ /* 0x000f6c000c1e1500 */
[----:B------:R-:W0:Y:S01]  /*32f0*/  @P1 LDC R55, c[0x0][0x3d0] ;  /* 0x0000f400ff371b82 */ /* 0x000e220000000800 */
[----:B------:R-:W5:Y:S01]  /*3300*/  @P1 LDG.E.U16 R60, desc[UR8][R60.64+-0x4] ;  /* 0xfffffc083c3c1981 */ /* 0x000f62000c1e1500 */
[----:B0-----:R-:W-:Y:S03]  /*3310*/  @P1 ISETP.NE.AND P5, PT, R55, 0x1, PT ;  /* 0x000000013700180c */ /* 0x001fe60003fa5270 */
[----:B------:R-:W5:Y:S01]  /*3320*/  @P1 LDG.E.U16 R55, desc[UR8][R58.64+-0x4] ;  /* 0xfffffc083a371981 */ /* 0x000f62000c1e1500 */
[----:B--2---:R-:W-:Y:S02]  /*3330*/  @!P0 HADD2.F32 R54, -RZ, R54.H0_H0 ;  /* 0x20000036ff368230 */ /* 0x004fe40000004100 */
[----:B---3--:R-:W-:Y:S03]  /*3340*/  @!P0 HADD2.F32 R52, -RZ, R52.H0_H0 ;  /* 0x20000034ff348230 */ /* 0x008fe60000004100 */
[----:B------:R-:W-:Y:S01]  /*3350*/  @!P0 FSEL R54, -R54, R54, !P4 ;  /* 0x0000003636368208 */ /* 0x000fe20006000100 */
[----:B----4-:R-:W-:Y:S02]  /*3360*/  @!P0 HADD2.F32 R53, -RZ, R53.H0_H0 ;  /* 0x20000035ff358230 */ /* 0x010fe40000004100 */
[----:B-----5:R-:W-:Y:S03]  /*3370*/  @!P0 HADD2.F32 R56, -RZ, R56.H0_H0 ;  /* 0x20000038ff388230 */ /* 0x020fe60000004100 */
[CC--:B------:R-:W-:Y:S01]  /*3380*/  @!P0 FFMA R49, R52.reuse, R53.reuse, R20 ;  /* 0x0000003534318223 */ /* 0x0c0fe20000000014 */
[----:B------:R-:W-:Y:S02]  /*3390*/  @!P0 FFMA R15, R52, R54, R21 ;  /* 0x00000036340f8223 */ /* 0x000fe40000000015 */
[----:B------:R-:W0:Y:S01]  /*33a0*/  @P1 LDC R52, c[0x0][0x3b0] ;  /* 0x0000ec00ff341b82 */ /* 0x000e220000000800 */
[----:B------:R-:W-:Y:S02]  /*33b0*/  @!P0 FSEL R56, -R56, R56, !P2 ;  /* 0x0000003838388208 */ /* 0x000fe40005000100 */
[----:B------:R-:W-:Y:S03]  /*33c0*/  @P1 IADD3 R62, P2, PT, R79, UR15, RZ ;  /* 0x0000000f4f3e1c10 */ /* 0x000fe6000ff5e0ff */
[----:B------:R-:W-:Y:S01]  /*33d0*/  @!P0 FFMA R21, R56, R53, R15 ;  /* 0x0000003538158223 */ /* 0x000fe2000000000f */
[----:B------:R-:W-:Y:S01]  /*33e0*/  @P1 IADD3.X R63, PT, PT, R78, UR16, RZ, P2, !PT ;  /* 0x000000104e3f1c10 */ /* 0x000fe200097fe4ff */
[----:B------:R-:W-:Y:S01]  /*33f0*/  @!P0 FFMA R20, R54, -R56, R49 ;  /* 0x8000003836148223 */ /* 0x000fe20000000031 */
[----:B------:R-:W-:Y:S03]  /*3400*/  @P1 IADD3 R64, P2, PT, R69, UR15, RZ ;  /* 0x0000000f45401c10 */ /* 0x000fe6000ff5e0ff */
[----:B------:R-:W2:Y:S01]  /*3410*/  @P1 LDG.E.U16 R57, desc[UR8][R62.64] ;  /* 0x000000083e391981 */ /* 0x000ea2000c1e1500 */
[----:B------:R-:W-:Y:S02]  /*3420*/  @P1 IADD3.X R65, PT, PT, R68, UR16, RZ, P2, !PT ;  /* 0x0000001044411c10 */ /* 0x000fe400097fe4ff */
[----:B------:R-:W-:Y:S01]  /*3430*/  ISETP.LT.AND P2, PT, R7, UR6, !P3 ;  /* 0x0000000607007c0c */ /* 0x000fe2000df41270 */
[----:B------:R-:W-:Y:S01]  /*3440*/  @P1 HADD2.F32 R60, -RZ, R60.H0_H0 ;  /* 0x2000003cff3c1230 */ /* 0x000fe20000004100 */
[----:B0-----:R-:W-:Y:S02]  /*3450*/  @P1 ISETP.NE.AND P4, PT, R52, 0x1, PT ;  /* 0x000000013400180c */ /* 0x001fe40003f85270 */
[----:B------:R0:W3:Y:S02]  /*3460*/  @P1 LDG.E.U16 R52, desc[UR8][R64.64] ;  /* 0x0000000840341981 */ /* 0x0000e4000c1e1500 */
[----:B------:R-:W-:Y:S01]  /*3470*/  @P1 FSEL R56, -R60, R60, !P4 ;  /* 0x0000003c3c381208 */ /* 0x000fe20006000100 */
[----:B------:R-:W-:Y:S01]  /*3480*/  @P1 HADD2.F32 R55, -RZ, R55.H0_H0 ;  /* 0x20000037ff371230 */ /* 0x000fe20000004100 */
[----:B------:R-:W-:Y:S05]  /*3490*/  IADD3 R60, P0, PT, R58, UR12, RZ ;  /* 0x0000000c3a3c7c10 */ /* 0x000fea000ff1e0ff */
[----:B------:R-:W4:Y:S01]  /*34a0*/  @P2 LDG.E.U16 R53, desc[UR8][R58.64+-0x2] ;  /* 0xfffffe083a352981 */ /* 0x000f22000c1e1500 */
[----:B------:R-:W-:Y:S02]  /*34b0*/  IADD3.X R61, PT, PT, R59, UR13, RZ, P0, !PT ;  /* 0x0000000d3b3d7c10 */ /* 0x000fe400087fe4ff */
[----:B------:R-:W-:Y:S02]  /*34c0*/  ISETP.LT.AND P0, PT, R6, UR6, !P3 ;  /* 0x0000000606007c0c */ /* 0x000fe4000df01270 */
[----:B0-----:R-:W-:Y:S04]  /*34d0*/  @P2 IADD3 R64, P4, PT, R79, UR15, RZ ;  /* 0x0000000f4f402c10 */ /* 0x001fe8000ff9e0ff */
[----:B------:R-:W-:Y:S01]  /*34e0*/  @P2 IADD3.X R65, PT, PT, R78, UR16, RZ, P4, !PT ;  /* 0x000000104e412c10 */ /* 0x000fe2000a7fe4ff */
[----:B--2---:R-:W-:Y:S05]  /*34f0*/  @P1 HADD2.F32 R57, -RZ, R57.H0_H0 ;  /* 0x20000039ff391230 */ /* 0x004fea0000004100 */
[----:B------:R-:W-:Y:S02]  /*3500*/  @P1 FSEL R54, -R57, R57, !P5 ;  /* 0x0000003939361208 */ /* 0x000fe40006800100 */
[----:B------:R-:W-:Y:S04]  /*3510*/  @P2 IADD3 R62, P5, PT, R69, UR15, RZ ;  /* 0x0000000f453e2c10 */ /* 0x000fe8000ffbe0ff */
[----:B------:R-:W-:Y:S01]  /*3520*/  @P2 IADD3.X R63, PT, PT, R68, UR16, RZ, P5, !PT ;  /* 0x00000010443f2c10 */ /* 0x000fe2000affe4ff */
[----:B---3--:R-:W-:Y:S05]  /*3530*/  @P1 HADD2.F32 R52, -RZ, R52.H0_H0 ;  /* 0x20000034ff341230 */ /* 0x008fea0000004100 */
[C---:B------:R-:W-:Y:S01]  /*3540*/  @P1 FFMA R49, R55.reuse, R52, R28 ;  /* 0x0000003437311223 */ /* 0x040fe2000000001c */
[----:B------:R-:W-:Y:S01]  /*3550*/  @P1 FFMA R15, R55, R54, R29 ;  /* 0x00000036370f1223 */ /* 0x000fe2000000001d */
[----:B----4-:R-:W-:Y:S01]  /*3560*/  @P2 HADD2.F32 R53, -RZ, R53.H0_H0 ;  /* 0x20000035ff352230 */ /* 0x010fe20000004100 */
[----:B------:R-:W0:Y:S01]  /*3570*/  @P2 LDC R55, c[0x0][0x3d0] ;  /* 0x0000f400ff372b82 */ /* 0x000e220000000800 */
[----:B------:R-:W-:Y:S01]  /*3580*/  @P1 FFMA R28, R54, -R56, R49 ;  /* 0x80000038361c1223 */ /* 0x000fe20000000031 */
[----:B------:R-:W-:Y:S01]  /*3590*/  @P1 FFMA R29, R56, R52, R15 ;  /* 0x00000034381d1223 */ /* 0x000fe2000000000f */
[----:B------:R-:W2:Y:S04]  /*35a0*/  @P2 LDG.E.U16 R54, desc[UR8][R64.64] ;  /* 0x0000000840362981 */ /* 0x000ea8000c1e1500 */
[----:B------:R-:W3:Y:S04]  /*35b0*/  @P2 LDG.E.U16 R56, desc[UR8][R60.64+-0x2] ;  /* 0xfffffe083c382981 */ /* 0x000ee8000c1e1500 */
[----:B------:R-:W4:Y:S01]  /*35c0*/  @P2 LDG.E.U16 R52, desc[UR8][R62.64] ;  /* 0x000000083e342981 */ /* 0x000f22000c1e1500 */
[----:B0-----:R-:W-:Y:S02]  /*35d0*/  @P2 ISETP.NE.AND P4, PT, R55, 0x1, PT ;  /* 0x000000013700280c */ /* 0x001fe40003f85270 */
[----:B------:R-:W0:Y:S02]  /*35e0*/  @P2 LDC R55, c[0x0][0x3b0] ;  /* 0x0000ec00ff372b82 */ /* 0x000e240000000800 */
[----:B0-----:R-:W-:Y:S06]  /*35f0*/  @P2 ISETP.NE.AND P1, PT, R55, 0x1, PT ;  /* 0x000000013700280c */ /* 0x001fec0003f25270 */
[----:B------:R-:W0:Y:S01]  /*3600*/  @P0 LDC R55, c[0x0][0x3d0] ;  /* 0x0000f400ff370b82 */ /* 0x000e220000000800 */
[----:B--2---:R-:W-:Y:S02]  /*3610*/  @P2 HADD2.F32 R54, -RZ, R54.H0_H0 ;  /* 0x20000036ff362230 */ /* 0x004fe40000004100 */
[----:B---3--:R-:W-:Y:S03]  /*3620*/  @P2 HADD2.F32 R56, -RZ, R56.H0_H0 ;  /* 0x20000038ff382230 */ /* 0x008fe60000004100 */
[----:B------:R-:W-:Y:S02]  /*3630*/  @P2 FSEL R54, -R54, R54, !P4 ;  /* 0x0000003636362208 */ /* 0x000fe40006000100 */
[----:B0-----:R-:W-:Y:S01]  /*3640*/  @P0 ISETP.NE.AND P4, PT, R55, 0x1, PT ;  /* 0x000000013700080c */ /* 0x001fe20003f85270 */
[----:B----4-:R-:W-:Y:S01]  /*3650*/  @P2 HADD2.F32 R52, -RZ, R52.H0_H0 ;  /* 0x20000034ff342230 */ /* 0x010fe20000004100 */
[----:B------:R-:W-:Y:S01]  /*3660*/  @P2 FSEL R56, -R56, R56, !P1 ;  /* 0x0000003838382208 */ /* 0x000fe20004800100 */
[----:B------:R-:W0:Y:S01]  /*3670*/  @P0 LDC R55, c[0x0][0x3b0] ;  /* 0x0000ec00ff370b82 */ /* 0x000e220000000800 */
[----:B------:R-:W-:Y:S02]  /*3680*/  @P0 IADD3 R62, P1, PT, R79, UR15, RZ ;  /* 0x0000000f4f3e0c10 */ /* 0x000fe4000ff3e0ff */
[C---:B------:R-:W-:Y:S01]  /*3690*/  @P2 FFMA R49, R53.reuse, R52, R36 ;  /* 0x0000003435312223 */ /* 0x040fe20000000024 */
[----:B------:R-:W-:Y:S01]  /*36a0*/  @P2 FFMA R15, R53, R54, R37 ;  /* 0x00000036350f2223 */ /* 0x000fe20000000025 */
[----:B------:R-:W-:Y:S01]  /*36b0*/  @P0 IADD3.X R63, PT, PT, R78, UR16, RZ, P1, !PT ;  /* 0x000000104e3f0c10 */ /* 0x000fe20008ffe4ff */
[----:B------:R-:W2:Y:S01]  /*36c0*/  @P0 LDG.E.U16 R53, desc[UR8][R58.64] ;  /* 0x000000083a350981 */ /* 0x000ea2000c1e1500 */
[----:B------:R-:W-:Y:S01]  /*36d0*/  @P2 FFMA R36, R54, -R56, R49 ;  /* 0x8000003836242223 */ /* 0x000fe20000000031 */
[----:B------:R-:W-:Y:S01]  /*36e0*/  @P2 FFMA R37, R56, R52, R15 ;  /* 0x0000003438252223 */ /* 0x000fe2000000000f */
[----:B------:R-:W-:Y:S01]  /*36f0*/  @P0 IADD3 R64, P2, PT, R69, UR15, RZ ;  /* 0x0000000f45400c10 */ /* 0x000fe2000ff5e0ff */
[----:B------:R-:W3:Y:S03]  /*3700*/  @P0 LDG.E.U16 R54, desc[UR8][R62.64] ;  /* 0x000000083e360981 */ /* 0x000ee6000c1e1500 */
[----:B------:R-:W-:Y:S01]  /*3710*/  @P0 IADD3.X R65, PT, PT, R68, UR16, RZ, P2, !PT ;  /* 0x0000001044410c10 */ /* 0x000fe200097fe4ff */
[----:B------:R-:W4:Y:S01]  /*3720*/  @P0 LDG.E.U16 R56, desc[UR8][R60.64] ;  /* 0x000000083c380981 */ /* 0x000f22000c1e1500 */
[----:B------:R-:W-:Y:S03]  /*3730*/  ISETP.GE.AND P2, PT, R9, UR5, PT ;  /* 0x0000000509007c0c */ /* 0x000fe6000bf46270 */
[----:B------:R-:W5:Y:S01]  /*3740*/  @P0 LDG.E.U16 R52, desc[UR8][R64.64] ;  /* 0x0000000840340981 */ /* 0x000f62000c1e1500 */
[----:B------:R-:W-:Y:S02]  /*3750*/  ISETP.GE.OR P1, PT, R50, UR4, P2 ;  /* 0x0000000432007c0c */ /* 0x000fe40009726670 */
[----:B0-----:R-:W-:Y:S11]  /*3760*/  @P0 ISETP.NE.AND P3, PT, R55, 0x1, PT ;  /* 0x000000013700080c */ /* 0x001ff60003f65270 */
[----:B------:R-:W0:Y:S01]  /*3770*/  @!P1 LDC R55, c[0x0][0x3d0] ;  /* 0x0000f400ff379b82 */ /* 0x000e220000000800 */
[----:B--2---:R-:W-:Y:S02]  /*3780*/  @P0 HADD2.F32 R53, -RZ, R53.H0_H0 ;  /* 0x20000035ff350230 */ /* 0x004fe40000004100 */
[----:B---3--:R-:W-:Y:S02]  /*3790*/  @P0 HADD2.F32 R54, -RZ, R54.H0_H0 ;  /* 0x20000036ff360230 */ /* 0x008fe40000004100 */
[----:B----4-:R-:W-:Y:S03]  /*37a0*/  @P0 HADD2.F32 R56, -RZ, R56.H0_H0 ;  /* 0x20000038ff380230 */ /* 0x010fe60000004100 */
[----:B------:R-:W-:Y:S02]  /*37b0*/  @P0 FSEL R54, -R54, R54, !P4 ;  /* 0x0000003636360208 */ /* 0x000fe40006000100 */
[----:B0-----:R-:W-:Y:S01]  /*37c0*/  @!P1 ISETP.NE.AND P4, PT, R55, 0x1, PT ;  /* 0x000000013700980c */ /* 0x001fe20003f85270 */
[----:B-----5:R-:W-:Y:S01]  /*37d0*/  @P0 HADD2.F32 R52, -RZ, R52.H0_H0 ;  /* 0x20000034ff340230 */ /* 0x020fe20000004100 */
[----:B------:R-:W-:Y:S01]  /*37e0*/  @P0 FSEL R56, -R56, R56, !P3 ;  /* 0x0000003838380208 */ /* 0x000fe20005800100 */
[----:B------:R-:W0:Y:S01]  /*37f0*/  @!P1 LDC R55, c[0x0][0x3b0] ;  /* 0x0000ec00ff379b82 */ /* 0x000e220000000800 */
[----:B------:R-:W-:Y:S02]  /*3800*/  @!P1 IADD3 R62, P3, PT, R81, UR15, RZ ;  /* 0x0000000f513e9c10 */ /* 0x000fe4000ff7e0ff */
[C---:B------:R-:W-:Y:S01]  /*3810*/  @P0 FFMA R49, R53.reuse, R52, R44 ;  /* 0x0000003435310223 */ /* 0x040fe2000000002c */
[----:B------:R-:W-:Y:S01]  /*3820*/  @P0 FFMA R15, R53, R54, R45 ;  /* 0x00000036350f0223 */ /* 0x000fe2000000002d */
[----:B------:R-:W-:Y:S01]  /*3830*/  @!P1 IADD3.X R63, PT, PT, R80, UR16, RZ, P3, !PT ;  /* 0x00000010503f9c10 */ /* 0x000fe20009ffe4ff */
[----:B------:R-:W2:Y:S01]  /*3840*/  @!P1 LDG.E.U16 R53, desc[UR8][R58.64+-0x6] ;  /* 0xfffffa083a359981 */ /* 0x000ea2000c1e1500 */
[----:B------:R-:W-:Y:S01]  /*3850*/  @P0 FFMA R44, R54, -R56, R49 ;  /* 0x80000038362c0223 */ /* 0x000fe20000000031 */
[----:B------:R-:W-:Y:S01]  /*3860*/  @P0 FFMA R45, R56, R52, R15 ;  /* 0x00000034382d0223 */ /* 0x000fe2000000000f */
[----:B------:R-:W-:Y:S01]  /*3870*/  @!P1 IADD3 R64, P0, PT, R67, UR15, RZ ;  /* 0x0000000f43409c10 */ /* 0x000fe2000ff1e0ff */
[----:B------:R-:W3:Y:S03]  /*3880*/  @!P1 LDG.E.U16 R54, desc[UR8][R62.64] ;  /* 0x000000083e369981 */ /* 0x000ee6000c1e1500 */
[----:B------:R-:W-:Y:S01]  /*3890*/  @!P1 IADD3.X R65, PT, PT, R66, UR16, RZ, P0, !PT ;  /* 0x0000001042419c10 */ /* 0x000fe200087fe4ff */
[----:B------:R-:W4:Y:S01]  /*38a0*/  @!P1 LDG.E.U16 R56, desc[UR8][R60.64+-0x6] ;  /* 0xfffffa083c389981 */ /* 0x000f22000c1e1500 */
[----:B------:R-:W-:Y:S03]  /*38b0*/  ISETP.GE.AND P0, PT, R8, UR6, PT ;  /* 0x0000000608007c0c */ /* 0x000fe6000bf06270 */
[----:B------:R-:W5:Y:S01]  /*38c0*/  @!P1 LDG.E.U16 R52, desc[UR8][R64.64] ;  /* 0x0000000840349981 */ /* 0x000f62000c1e1500 */
[----:B------:R-:W-:Y:S02]  /*38d0*/  ISETP.LT.AND P0, PT, R5, UR7, !P0 ;  /* 0x0000000705007c0c */ /* 0x000fe4000c701270 */
[----:B0-----:R-:W-:Y:S11]  /*38e0*/  @!P1 ISETP.NE.AND P3, PT, R55, 0x1, PT ;  /* 0x000000013700980c */ /* 0x001ff60003f65270 */
[----:B------:R-:W0:Y:S01]  /*38f0*/  @P0 LDC R55, c[0x0][0x3d0] ;  /* 0x0000f400ff370b82 */ /* 0x000e220000000800 */
[----:B--2---:R-:W-:Y:S02]  /*3900*/  @!P1 HADD2.F32 R53, -RZ, R53.H0_H0 ;  /* 0x20000035ff359230 */ /* 0x004fe40000004100 */
[----:B---3--:R-:W-:Y:S02]  /*3910*/  @!P1 HADD2.F32 R54, -RZ, R54.H0_H0 ;  /* 0x20000036ff369230 */ /* 0x008fe40000004100 */
[----:B----4-:R-:W-:Y:S03]  /*3920*/  @!P1 HADD2.F32 R56, -RZ, R56.H0_H0 ;  /* 0x20000038ff389230 */ /* 0x010fe60000004100 */
[----:B------:R-:W-:Y:S02]  /*3930*/  @!P1 FSEL R54, -R54, R54, !P4 ;  /* 0x0000003636369208 */ /* 0x000fe40006000100 */
[----:B0-----:R-:W-:Y:S01]  /*3940*/  @P0 ISETP.NE.AND P4, PT, R55, 0x1, PT ;  /* 0x000000013700080c */ /* 0x001fe20003f85270 */
[----:B-----5:R-:W-:Y:S01]  /*3950*/  @!P1 HADD2.F32 R52, -RZ, R52.H0_H0 ;  /* 0x20000034ff349230 */ /* 0x020fe20000004100 */
[----:B------:R-:W-:Y:S01]  /*3960*/  @!P1 FSEL R56, -R56, R56, !P3 ;  /* 0x0000003838389208 */ /* 0x000fe20005800100 */
[----:B------:R-:W0:Y:S01]  /*3970*/  @P0 LDC R55, c[0x0][0x3b0] ;  /* 0x0000ec00ff370b82 */ /* 0x000e220000000800 */
[----:B------:R-:W-:Y:S02]  /*3980*/  @P0 IADD3 R62, P3, PT, R81, UR15, RZ ;  /* 0x0000000f513e0c10 */ /* 0x000fe4000ff7e0ff */
[C---:B------:R-:W-:Y:S01]  /*3990*/  @!P1 FFMA R49, R53.reuse, R52, R22 ;  /* 0x0000003435319223 */ /* 0x040fe20000000016 */
[----:B------:R-:W-:Y:S01]  /*39a0*/  @!P1 FFMA R15, R53, R54, R23 ;  /* 0x00000036350f9223 */ /* 0x000fe20000000017 */
[----:B------:R-:W-:Y:S01]  /*39b0*/  @P0 IADD3.X R63, PT, PT, R80, UR16, RZ, P3, !PT ;  /* 0x00000010503f0c10 */ /* 0x000fe20009ffe4ff */
[----:B------:R-:W2:Y:S01]  /*39c0*/  @P0 LDG.E.U16 R53, desc[UR8][R58.64+-0x4] ;  /* 0xfffffc083a350981 */ /* 0x000ea2000c1e1500 */
[----:B------:R-:W-:Y:S01]  /*39d0*/  @!P1 FFMA R22, R54, -R56, R49 ;  /* 0x8000003836169223 */ /* 0x000fe20000000031 */
[----:B------:R-:W-:Y:S01]  /*39e0*/  @!P1 FFMA R23, R56, R52, R15 ;  /* 0x0000003438179223 */ /* 0x000fe2000000000f */
[----:B------:R-:W-:Y:S01]  /*39f0*/  @P0 IADD3 R64, P1, PT, R67, UR15, RZ ;  /* 0x0000000f43400c10 */ /* 0x000fe2000ff3e0ff */
[----:B------:R-:W3:Y:S03]  /*3a00*/  @P0 LDG.E.U16 R54, desc[UR8][R62.64] ;  /* 0x000000083e360981 */ /* 0x000ee6000c1e1500 */
[----:B------:R-:W-:Y:S01]  /*3a10*/  @P0 IADD3.X R65, PT, PT, R66, UR16, RZ, P1, !PT ;  /* 0x0000001042410c10 */ /* 0x000fe20008ffe4ff */
[----:B------:R-:W4:Y:S01]  /*3a20*/  @P0 LDG.E.U16 R56, desc[UR8][R60.64+-0x4] ;  /* 0xfffffc083c380981 */ /* 0x000f22000c1e1500 */
[----:B------:R-:W-:Y:S03]  /*3a30*/  ISETP.GE.OR P1, PT, R13, UR4, P2 ;  /* 0x000000040d007c0c */ /* 0x000fe60009726670 */
[----:B------:R-:W5:Y:S01]  /*3a40*/  @P0 LDG.E.U16 R52, desc[UR8][R64.64] ;  /* 0x0000000840340981 */ /* 0x000f62000c1e1500 */
[----:B0-----:R-:W-:Y:S09]  /*3a50*/  @P0 ISETP.NE.AND P3, PT, R55, 0x1, PT ;  /* 0x000000013700080c */ /* 0x001ff20003f65270 */
[----:B------:R-:W0:Y:S01]  /*3a60*/  @!P1 LDC R55, c[0x0][0x3d0] ;  /* 0x0000f400ff379b82 */ /* 0x000e220000000800 */
[----:B--2---:R-:W-:Y:S02]  /*3a70*/  @P0 HADD2.F32 R53, -RZ, R53.H0_H0 ;  /* 0x20000035ff350230 */ /* 0x004fe40000004100 */
[----:B---3--:R-:W-:Y:S02]  /*3a80*/  @P0 HADD2.F32 R54, -RZ, R54.H0_H0 ;  /* 0x20000036ff360230 */ /* 0x008fe40000004100 */
[----:B----4-:R-:W-:Y:S03]  /*3a90*/  @P0 HADD2.F32 R56, -RZ, R56.H0_H0 ;  /* 0x20000038ff380230 */ /* 0x010fe60000004100 */
[----:B------:R-:W-:Y:S01]  /*3aa0*/  @P0 FSEL R54, -R54, R54, !P4 ;  /* 0x0000003636360208 */ /* 0x000fe20006000100 */
[----:B-----5:R-:W-:Y:S01]  /*3ab0*/  @P0 HADD2.F32 R52, -RZ, R52.H0_H0 ;  /* 0x20000034ff340230 */ /* 0x020fe20000004100 */
[----:B------:R-:W-:Y:S02]  /*3ac0*/  @P0 FSEL R56, -R56, R56, !P3 ;  /* 0x0000003838380208 */ /* 0x000fe40005800100 */
[----:B------:R-:W-:Y:S02]  /*3ad0*/  @!P1 IADD3 R62, P3, PT, R81, UR15, RZ ;  /* 0x0000000f513e9c10 */ /* 0x000fe4000ff7e0ff */
[C---:B------:R-:W-:Y:S01]  /*3ae0*/  @P0 FFMA R49, R53.reuse, R52, R30 ;  /* 0x0000003435310223 */ /* 0x040fe2000000001e */
[----:B------:R-:W-:Y:S01]  /*3af0*/  @P0 FFMA R15, R53, R54, R31 ;  /* 0x00000036350f0223 */ /* 0x000fe2000000001f */
[----:B------:R-:W-:Y:S02]  /*3b00*/  @!P1 IADD3.X R63, PT, PT, R80, UR16, RZ, P3, !PT ;  /* 0x00000010503f9c10 */ /* 0x000fe40009ffe4ff */
[----:B0-----:R-:W-:Y:S01]  /*3b10*/  @!P1 ISETP.NE.AND P3, PT, R55, 0x1, PT ;  /* 0x000000013700980c */ /* 0x001fe20003f65270 */
[----:B------:R-:W-:Y:S01]  /*3b20*/  @P0 FFMA R30, R54, -R56, R49 ;  /* 0x80000038361e0223 */ /* 0x000fe20000000031 */
[----:B------:R-:W-:Y:S01]  /*3b30*/  @P0 FFMA R31, R56, R52, R15 ;  /* 0x00000034381f0223 */ /* 0x000fe2000000000f */
[----:B------:R-:W2:Y:S01]  /*3b40*/  @!P1 LDG.E.U16 R54, desc[UR8][R62.64] ;  /* 0x000000083e369981 */ /* 0x000ea2000c1e1500 */
[----:B------:R-:W-:Y:S01]  /*3b50*/  @!P1 IADD3 R64, P0, PT, R67, UR15, RZ ;  /* 0x0000000f43409c10 */ /* 0x000fe2000ff1e0ff */
[----:B------:R-:W0:Y:S02]  /*3b60*/  @!P1 LDC R55, c[0x0][0x3b0] ;  /* 0x0000ec00ff379b82 */ /* 0x000e240000000800 */
[----:B------:R-:W3:Y:S01]  /*3b70*/  @!P1 LDG.E.U16 R56, desc[UR8][R60.64+-0x2] ;  /* 0xfffffe083c389981 */ /* 0x000ee2000c1e1500 */
[----:B------:R-:W-:Y:S02]  /*3b80*/  @!P1 IADD3.X R65, PT, PT, R66, UR16, RZ, P0, !PT ;  /* 0x0000001042419c10 */ /* 0x000fe400087fe4ff */
[----:B------:R-:W-:Y:S01]  /*3b90*/  ISETP.GE.OR P0, PT, R0, UR4, P2 ;  /* 0x0000000400007c0c */ /* 0x000fe20009706670 */
[----:B------:R-:W4:Y:S04]  /*3ba0*/  @!P1 LDG.E.U16 R52, desc[UR8][R58.64+-0x2] ;  /* 0xfffffe083a349981 */ /* 0x000f28000c1e1500 */
[----:B------:R1:W5:Y:S01]  /*3bb0*/  @!P1 LDG.E.U16 R53, desc[UR8][R64.64] ;  /* 0x0000000840359981 */ /* 0x000362000c1e1500 */
[----:B0-----:R-:W-:Y:S07]  /*3bc0*/  @!P1 ISETP.NE.AND P2, PT, R55, 0x1, PT ;  /* 0x000000013700980c */ /* 0x001fee0003f45270 */
[----:B------:R-:W5:Y:S01]  /*3bd0*/  @!P0 LDG.E.U16 R60, desc[UR8][R60.64] ;  /* 0x000000083c3c8981 */ /* 0x000f62000c1e1500 */
[----:B--2---:R-:W-:Y:S02]  /*3be0*/  @!P1 HADD2.F32 R54, -RZ, R54.H0_H0 ;  /* 0x20000036ff369230 */ /* 0x004fe40000004100 */
[----:B---3--:R-:W-:Y:S03]  /*3bf0*/  @!P1 HADD2.F32 R56, -RZ, R56.H0_H0 ;  /* 0x20000038ff389230 */ /* 0x008fe60000004100 */
[----:B------:R-:W-:Y:S01]  /*3c00*/  @!P1 FSEL R54, -R54, R54, !P3 ;  /* 0x0000003636369208 */ /* 0x000fe20005800100 */
[----:B----4-:R-:W-:Y:S01]  /*3c10*/  @!P1 HADD2.F32 R52, -RZ, R52.H0_H0 ;  /* 0x20000034ff349230 */ /* 0x010fe20000004100 */
[----:B------:R-:W-:Y:S02]  /*3c20*/  @!P1 FSEL R56, -R56, R56, !P2 ;  /* 0x0000003838389208 */ /* 0x000fe40005000100 */
[----:B-1----:R-:W-:Y:S01]  /*3c30*/  @!P0 IADD3 R64, P2, PT, R81, UR15, RZ ;  /* 0x0000000f51408c10 */ /* 0x002fe2000ff5e0ff */
[----:B-----5:R-:W-:Y:S03]  /*3c40*/  @!P1 HADD2.F32 R53, -RZ, R53.H0_H0 ;  /* 0x20000035ff359230 */ /* 0x020fe60000004100 */
[----:B------:R-:W-:Y:S02]  /*3c50*/  @!P0 IADD3.X R65, PT, PT, R80, UR16, RZ, P2, !PT ;  /* 0x0000001050418c10 */ /* 0x000fe400097fe4ff */
[----:B------:R-:W-:Y:S01]  /*3c60*/  @!P0 IADD3 R62, P2, PT, R67, UR15, RZ ;  /* 0x0000000f433e8c10 */ /* 0x000fe2000ff5e0ff */
[CC--:B------:R-:W-:Y:S01]  /*3c70*/  @!P1 FFMA R49, R52.reuse, R53.reuse, R38 ;  /* 0x0000003534319223 */ /* 0x0c0fe20000000026 */
[----:B------:R-:W-:Y:S01]  /*3c80*/  @!P1 FFMA R15, R52, R54, R39 ;  /* 0x00000036340f9223 */ /* 0x000fe20000000027 */
[----:B------:R-:W2:Y:S01]  /*3c90*/  @!P0 LDG.E.U16 R55, desc[UR8][R64.64] ;  /* 0x0000000840378981 */ /* 0x000ea2000c1e1500 */
[----:B------:R-:W-:Y:S01]  /*3ca0*/  @!P0 IADD3.X R63, PT, PT, R66, UR16, RZ, P2, !PT ;  /* 0x00000010423f8c10 */ /* 0x000fe200097fe4ff */
[----:B------:R-:W-:Y:S01]  /*3cb0*/  @!P1 FFMA R38, R54, -R56, R49 ;  /* 0x8000003836269223 */ /* 0x000fe20000000031 */
[----:B------:R-:W-:Y:S01]  /*3cc0*/  @!P1 FFMA R39, R56, R53, R15 ;  /* 0x0000003538279223 */ /* 0x000fe2000000000f */
[----:B------:R-:W3:Y:S01]  /*3cd0*/  @!P0 LDG.E.U16 R52, desc[UR8][R58.64] ;  /* 0x000000083a348981 */ /* 0x000ee2000c1e1500 */
[----:B------:R-:W0:Y:S01]  /*3ce0*/  @!P0 LDC R56, c[0x0][0x3d0] ;  /* 0x0000f400ff388b82 */ /* 0x000e220000000800 */
[----:B------:R-:W-:Y:S02]  /*3cf0*/  UIADD3 UR15, UP0, UPT, UR15, 0x2, URZ ;  /* 0x000000020f0f7890 */ /* 0x000fe4000ff1e0ff */
[----:B------:R-:W4:Y:S05]  /*3d00*/  @!P0 LDG.E.U16 R54, desc[UR8][R62.64] ;  /* 0x000000083e368981 */ /* 0x000f2a000c1e1500 */
[----:B------:R-:W1:Y:S01]  /*3d10*/  @!P0 LDC R53, c[0x0][0x3b0] ;  /* 0x0000ec00ff358b82 */ /* 0x000e620000000800 */
[----:B------:R-:W-:Y:S01]  /*3d20*/  @!P0 HADD2.F32 R60, -RZ, R60.H0_H0 ;  /* 0x2000003cff3c8230 */ /* 0x000fe20000004100 */
[----:B------:R-:W-:Y:S01]  /*3d30*/  UIADD3.X UR16, UPT, UPT, URZ, UR16, URZ, UP0, !UPT ;  /* 0x00000010ff107290 */ /* 0x000fe200087fe4ff */
[----:B0-----:R-:W-:Y:S02]  /*3d40*/  @!P0 ISETP.NE.AND P2, PT, R56, 0x1, PT ;  /* 0x000000013800880c */ /* 0x001fe40003f45270 */
[----:B-1----:R-:W-:Y:S04]  /*3d50*/  @!P0 ISETP.NE.AND P1, PT, R53, 0x1, PT ;  /* 0x000000013500880c */ /* 0x002fe80003f25270 */
[----:B------:R-:W-:Y:S01]  /*3d60*/  @!P0 FSEL R56, -R60, R60, !P1 ;  /* 0x0000003c3c388208 */ /* 0x000fe20004800100 */
[----:B--2---:R-:W-:Y:S02]  /*3d70*/  @!P0 HADD2.F32 R55, -RZ, R55.H0_H0 ;  /* 0x20000037ff378230 */ /* 0x004fe40000004100 */
[----:B---3--:R-:W-:Y:S03]  /*3d80*/  @!P0 HADD2.F32 R52, -RZ, R52.H0_H0 ;  /* 0x20000034ff348230 */ /* 0x008fe60000004100 */
[----:B------:R-:W-:Y:S02]  /*3d90*/  @!P0 FSEL R53, -R55, R55, !P2 ;  /* 0x0000003737358208 */ /* 0x000fe40005000100 */
[----:B------:R-:W-:Y:S01]  /*3da0*/  IADD3 R58, P2, PT, R58, UR11, RZ ;  /* 0x0000000b3a3a7c10 */ /* 0x000fe2000ff5e0ff */
[----:B----4-:R-:W-:Y:S03]  /*3db0*/  @!P0 HADD2.F32 R54, -RZ, R54.H0_H0 ;  /* 0x20000036ff368230 */ /* 0x010fe60000004100 */
[----:B------:R-:W-:Y:S02]  /*3dc0*/  IADD3.X R59, PT, PT, R59, UR10, RZ, P2, !PT ;  /* 0x0000000a3b3b7c10 */ /* 0x000fe400097fe4ff */
[C---:B------:R-:W-:Y:S01]  /*3dd0*/  @!P0 FFMA R49, R52.reuse, R54, R47 ;  /* 0x0000003634318223 */ /* 0x040fe2000000002f */
[----:B------:R-:W-:Y:S03]  /*3de0*/  @!P0 FFMA R15, R52, R53, R46 ;  /* 0x00000035340f8223 */ /* 0x000fe6000000002e */
[----:B------:R-:W-:Y:S01]  /*3df0*/  @!P0 FFMA R47, R53, -R56, R49 ;  /* 0x80000038352f8223 */ /* 0x000fe20000000031 */
[----:B------:R-:W-:Y:S01]  /*3e00*/  @!P0 FFMA R46, R56, R54, R15 ;  /* 0x00000036382e8223 */ /* 0x000fe2000000000f */
[----:B------:R-:W-:Y:S09]  /*3e10*/  BRA.U UP1, `(.L_x_42) ;  /* 0xffffffe501ec7547 */ /* 0x000ff2000b83ffff */
.L_x_9:
[----:B------:R-:W0:Y:S01]  /*3e20*/  LDCU UR11, c[0x0][0x3d8] ;  /* 0x00007b00ff0b77ac */ /* 0x000e220008000800 */
[----:B------:R-:W1:Y:S01]  /*3e30*/  LDCU UR10, c[0x0][0x3d4] ;  /* 0x00007a80ff0a77ac */ /* 0x000e620008000800 */
[----:B------:R-:W2:Y:S01]  /*3e40*/  LDCU.64 UR12, c[0x0][0x358] ;  /* 0x00006b00ff0c77ac */ /* 0x000ea20008000a00 */
[----:B0-----:R-:W-:Y:S02]  /*3e50*/  FSETP.NEU.AND P1, PT, RZ, UR11, PT ;  /* 0x0000000bff007c0b */ /* 0x001fe4000bf2d000 */
[----:B-1----:R-:W-:-:S13]  /*3e60*/  FSETP.EQ.AND P0, PT, RZ, UR10, PT ;  /* 0x0000000aff007c0b */ /* 0x002fda000bf02000 */
[----:B--2---:R-:W-:Y:S05]  /*3e70*/  @!P1 BRA P0, `(.L_x_43) ;  /* 0x0000002800809947 */ /* 0x004fea0000000000 */
[----:B------:R-:W0:Y:S01]  /*3e80*/  LDCU.64 UR8, c[0x0][0x380] ;  /* 0x00007000ff0877ac */ /* 0x000e220008000a00 */
[----:B------:R-:W1:Y:S01]  /*3e90*/  LDC.64 R4, c[0x0][0x3f0] ;  /* 0x0000fc00ff047b82 */ /* 0x000e620000000a00 */
[C---:B------:R-:W-:Y:S01]  /*3ea0*/  VIADD R10, R50.reuse, 0x1 ;  /* 0x00000001320a7836 */ /* 0x040fe20000000000 */
[----:B------:R-:W-:Y:S01]  /*3eb0*/  BSSY.RECONVERGENT B0, `(.L_x_44) ;  /* 0x0000035000007945 */ /* 0x000fe20003800200 */
[C---:B------:R-:W-:Y:S02]  /*3ec0*/  VIADD R9, R50.reuse, 0x2 ;  /* 0x0000000232097836 */ /* 0x040fe40000000000 */
[----:B------:R-:W-:Y:S02]  /*3ed0*/  VIADD R8, R50, 0x3 ;  /* 0x0000000332087836 */ /* 0x000fe40000000000 */
[C---:B------:R-:W-:Y:S01]  /*3ee0*/  VIADD R7, R48.reuse, 0x1 ;  /* 0x0000000130077836 */ /* 0x040fe20000000000 */
[----:B------:R-:W2:Y:S01]  /*3ef0*/  LDC.64 R2, c[0x0][0x408] ;  /* 0x00010200ff027b82 */ /* 0x000ea20000000a00 */
[C---:B------:R-:W-:Y:S01]  /*3f00*/  VIADD R6, R48.reuse, 0x2 ;  /* 0x0000000230067836 */ /* 0x040fe20000000000 */
[----:B0-----:R-:W-:-:S02]  /*3f10*/  ISETP.GE.AND P3, PT, R48, UR9, PT ;  /* 0x0000000930007c0c */ /* 0x001fc4000bf66270 */
[----:B------:R-:W-:Y:S02]  /*3f20*/  ISETP.GE.AND P0, PT, R48, UR9, PT ;  /* 0x0000000930007c0c */ /* 0x000fe4000bf06270 */
[----:B------:R-:W-:Y:S02]  /*3f30*/  ISETP.LT.AND P3, PT, R50, UR8, !P3 ;  /* 0x0000000832007c0c */ /* 0x000fe4000df61270 */
[----:B------:R-:W-:Y:S02]  /*3f40*/  ISETP.GE.OR P2, PT, R10, UR8, P0 ;  /* 0x000000080a007c0c */ /* 0x000fe40008746670 */
[----:B------:R-:W-:Y:S02]  /*3f50*/  ISETP.GE.OR P1, PT, R9, UR8, P0 ;  /* 0x0000000809007c0c */ /* 0x000fe40008726670 */
[----:B------:R-:W-:-:S07]  /*3f60*/  ISETP.GE.OR P0, PT, R8, UR8, P0 ;  /* 0x0000000808007c0c */ /* 0x000fce0008706670 */
[----:B------:R-:W-:Y:S06]  /*3f70*/  @!P3 BRA `(.L_x_45) ;  /* 0x0000000000a0b947 */ /* 0x000fec0003800000 */
[----:B------:R-:W0:Y:S01]  /*3f80*/  LDCU.128 UR4, c[0x0][0x3e0] ;  /* 0x00007c00ff0477ac */ /* 0x000e220008000c00 */
[--C-:B------:R-:W-:Y:S01]  /*3f90*/  SHF.R.S32.HI R51, RZ, 0x1f, R50.reuse ;  /* 0x0000001fff337819 */ /* 0x100fe20000011432 */
[----:B-1----:R-:W-:Y:S01]  /*3fa0*/  IMAD.WIDE.U32 R14, R4, 0x2, RZ ;  /* 0x00000002040e7825 */ /* 0x002fe200078e00ff */
[----:B------:R-:W-:Y:S01]  /*3fb0*/  SHF.L.U32 R0, R5, 0x1, RZ ;  /* 0x0000000105007819 */ /* 0x000fe200000006ff */
[----:B------:R-:W1:Y:S01]  /*3fc0*/  LDCU UR15, c[0x0][0x390] ;  /* 0x00007200ff0f77ac */ /* 0x000e620008000800 */
[----:B------:R-:W3:Y:S01]  /*3fd0*/  LDCU UR14, c[0x0][0x38c] ;  /* 0x00007180ff0e77ac */ /* 0x000ee20008000800 */
[----:B0-----:R-:W-:-:S04]  /*3fe0*/  IMAD.WIDE.U32 R12, R48, UR6, R50 ;  /* 0x00000006300c7c25 */ /* 0x001fc8000f8e0032 */
[----:B------:R-:W-:Y:S01]  /*3ff0*/  IMAD R11, R48, UR7, R13 ;  /* 0x00000007300b7c24 */ /* 0x000fe2000f8e020d */
[C---:B------:R-:W-:Y:S01]  /*4000*/  LEA R52, P3, R12.reuse, UR4, 0x1 ;  /* 0x000000040c347c11 */ /* 0x040fe2000f8608ff */
[----:B------:R-:W0:Y:S03]  /*4010*/  LDCU.64 UR6, c[0x0][0x400] ;  /* 0x00008000ff0677ac */ /* 0x000e260008000a00 */
[----:B------:R-:W-:Y:S01]  /*4020*/  LEA.HI.X R53, R12, UR5, R11, 0x1, P3 ;  /* 0x000000050c357c11 */ /* 0x000fe200098f0c0b */
[----:B------:R-:W4:Y:S01]  /*4030*/  LDCU.64 UR4, c[0x0][0x3f8] ;  /* 0x00007f00ff0477ac */ /* 0x000f220008000a00 */
[----:B------:R-:W-:-:S04]  /*4040*/  IADD3 R54, P3, PT, R52, R14, RZ ;  /* 0x0000000e34367210 */ /* 0x000fc80007f7e0ff */
[----:B------:R-:W-:Y:S02]  /*4050*/  IADD3.X R55, PT, PT, R53, R15, R0, P3, !PT ;  /* 0x0000000f35377210 */ /* 0x000fe40001ffe400 */
[----:B------:R0:W5:Y:S04]  /*4060*/  LDG.E.U16 R0, desc[UR12][R52.64] ;  /* 0x0000000c34007981 */ /* 0x000168000c1e1500 */
[----:B------:R-:W4:Y:S01]  /*4070*/  LDG.E.U16 R11, desc[UR12][R54.64] ;  /* 0x0000000c360b7981 */ /* 0x000f22000c1e1500 */
[C---:B-1----:R-:W-:Y:S01]  /*4080*/  FMUL R49, R17.reuse, UR15 ;  /* 0x0000000f11317c20 */ /* 0x042fe20008400000 */
[----:B---3--:R-:W-:-:S03]  /*4090*/  FMUL R13, R17, UR14 ;  /* 0x0000000e110d7c20 */ /* 0x008fc60008400000 */
[C---:B------:R-:W-:Y:S01]  /*40a0*/  FFMA R12, R16.reuse, UR14, -R49 ;  /* 0x0000000e100c7c23 */ /* 0x040fe20008000831 */
[----:B------:R-:W-:Y:S01]  /*40b0*/  FFMA R13, R16, UR15, R13 ;  /* 0x0000000f100d7c23 */ /* 0x000fe2000800000d */
[----:B--2---:R-:W-:-:S04]  /*40c0*/  IMAD.WIDE.U32 R16, R2, 0x2, RZ ;  /* 0x0000000202107825 */ /* 0x004fc800078e00ff */
[----:B0-----:R-:W-:-:S04]  /*40d0*/  IMAD.WIDE.U32 R52, R48, UR6, R50 ;  /* 0x0000000630347c25 */ /* 0x001fc8000f8e0032 */
[----:B-----5:R-:W-:Y:S02]  /*40e0*/  HADD2.F32 R0, -RZ, R0.H0_H0 ;  /* 0x20000000ff007230 */ /* 0x020fe40000004100 */
[----:B----4-:R-:W-:-:S05]  /*40f0*/  HADD2.F32 R11, -RZ, R11.H0_H0 ;  /* 0x2000000bff0b7230 */ /* 0x010fca0000004100 */
[C---:B------:R-:W-:Y:S01]  /*4100*/  FMUL R15, R11.reuse, UR11 ;  /* 0x0000000b0b0f7c20 */ /* 0x040fe20008400000 */
[----:B------:R-:W-:-:S03]  /*4110*/  FMUL R11, R11, UR10 ;  /* 0x0000000a0b0b7c20 */ /* 0x000fc60008400000 */
[C---:B------:R-:W-:Y:S01]  /*4120*/  FFMA R15, R0.reuse, UR10, -R15 ;  /* 0x0000000a000f7c23 */ /* 0x040fe2000800080f */
[----:B------:R-:W-:Y:S01]  /*4130*/  FFMA R0, R0, UR11, R11 ;  /* 0x0000000b00007c23 */ /* 0x000fe2000800000b */
[----:B------:R-:W-:Y:S02]  /*4140*/  IMAD R11, R48, UR7, R53 ;  /* 0x00000007300b7c24 */ /* 0x000fe4000f8e0235 */
[----:B------:R-:W-:Y:S01]  /*4150*/  FADD R15, R12, R15 ;  /* 0x0000000f0c0f7221 */ /* 0x000fe20000000000 */
[----:B------:R-:W-:Y:S01]  /*4160*/  LEA R12, P3, R52, UR4, 0x1 ;  /* 0x00000004340c7c11 */ /* 0x000fe2000f8608ff */
[----:B------:R-:W-:-:S03]  /*4170*/  FADD R0, R13, R0 ;  /* 0x000000000d007221 */ /* 0x000fc60000000000 */
[----:B------:R-:W-:Y:S02]  /*4180*/  LEA.HI.X R13, R52, UR5, R11, 0x1, P3 ;  /* 0x00000005340d7c11 */ /* 0x000fe400098f0c0b */
[----:B------:R-:W-:Y:S02]  /*4190*/  SHF.L.U32 R11, R3, 0x1, RZ ;  /* 0x00000001030b7819 */ /* 0x000fe400000006ff */
[----:B------:R-:W-:Y:S02]  /*41a0*/  IADD3 R14, P3, PT, R12, R16, RZ ;  /* 0x000000100c0e7210 */ /* 0x000fe40007f7e0ff */
[----:B------:R-:W-:Y:S02]  /*41b0*/  F2FP.F16.F32.PACK_AB R0, R0, R15 ;  /* 0x0000000f0000723e */ /* 0x000fe400000000ff */
[--C-:B------:R-:W-:Y:S02]  /*41c0*/  IADD3.X R15, PT, PT, R13, R17, R11.reuse, P3, !PT ;  /* 0x000000110d0f7210 */ /* 0x100fe40001ffe40b */
[----:B------:R-:W-:Y:S01]  /*41d0*/  PRMT R11, R0, 0x7632, R11 ;  /* 0x00007632000b7816 */ /* 0x000fe2000000000b */
[----:B------:R0:W-:Y:S04]  /*41e0*/  STG.E.U16 desc[UR12][R12.64], R0 ;  /* 0x000000000c007986 */ /* 0x0001e8000c10150c */
[----:B------:R0:W-:Y:S02]  /*41f0*/  STG.E.U16 desc[UR12][R14.64], R11 ;  /* 0x0000000b0e007986 */ /* 0x0001e4000c10150c */
.L_x_45:
[----:B------:R-:W-:Y:S05]  /*4200*/  BSYNC.RECONVERGENT B0 ;  /* 0x0000000000007941 */ /* 0x000fea0003800200 */
.L_x_44:
[----:B------:R-:W-:Y:S04]  /*4210*/  BSSY.RECONVERGENT B0, `(.L_x_46) ;  /* 0x0000027000007945 */ /* 0x000fe80003800200 */
[----:B------:R-:W-:Y:S05]  /*4220*/  @P2 BRA `(.L_x_47) ;  /* 0x0000000000942947 */ /* 0x000fea0003800000 */
[----:B------:R-:W3:Y:S01]  /*4230*/  LDCU.128 UR4, c[0x0][0x3e0] ;  /* 0x00007c00ff0477ac */ /* 0x000ee20008000c00 */
[----:B0-----:R-:W-:Y:S02]  /*4240*/  SHF.R.S32.HI R15, RZ, 0x1f, R50 ;  /* 0x0000001fff0f7819 */ /* 0x001fe40000011432 */
[----:B------:R-:W-:Y:S01]  /*4250*/  MOV R14, R50 ;  /* 0x00000032000e7202 */ /* 0x000fe20000000f00 */
[----:B------:R-:W0:Y:S01]  /*4260*/  LDCU UR15, c[0x0][0x390] ;  /* 0x00007200ff0f77ac */ /* 0x000e220008000800 */
[----:B------:R-:W4:Y:S03]  /*4270*/  LDCU UR14, c[0x0][0x38c] ;  /* 0x00007180ff0e77ac */ /* 0x000f260008000800 */
[----:B---3--:R-:W-:-:S04]  /*4280*/  IMAD.WIDE.U32 R12, R48, UR6, R14 ;  /* 0x00000006300c7c25 */ /* 0x008fc8000f8e000e */
[----:B------:R-:W-:Y:S01]  /*4290*/  IMAD R0, R48, UR7, R13 ;  /* 0x0000000730007c24 */ /* 0x000fe2000f8e020d */
[C---:B------:R-:W-:Y:S01]  /*42a0*/  LEA R16, P2, R12.reuse, UR4, 0x1 ;  /* 0x000000040c107c11 */ /* 0x040fe2000f8408ff */
[----:B------:R-:W3:Y:S03]  /*42b0*/  LDCU.64 UR6, c[0x0][0x400] ;  /* 0x00008000ff0677ac */ /* 0x000ee60008000a00 */
[----:B------:R-:W-:Y:S01]  /*42c0*/  LEA.HI.X R17, R12, UR5, R0, 0x1, P2 ;  /* 0x000000050c117c11 */ /* 0x000fe200090f0c00 */
[----:B------:R-:W5:Y:S01]  /*42d0*/  LDCU.64 UR4, c[0x0][0x3f8] ;  /* 0x00007f00ff0477ac */ /* 0x000f620008000a00 */
[----:B-1----:R-:W-:-:S03]  /*42e0*/  LEA R52, P2, R4, R16, 0x1 ;  /* 0x0000001004347211 */ /* 0x002fc600078408ff */
[----:B------:R5:W2:Y:S01]  /*42f0*/  LDG.E.U16 R13, desc[UR12][R16.64+0x2] ;  /* 0x0000020c100d7981 */ /* 0x000aa2000c1e1500 */
[----:B------:R-:W-:-:S05]  /*4300*/  LEA.HI.X R53, R4, R17, R5, 0x1, P2 ;  /* 0x0000001104357211 */ /* 0x000fca00010f0c05 */
[----:B------:R-:W2:Y:S01]  /*4310*/  LDG.E.U16 R12, desc[UR12][R52.64+0x2] ;  /* 0x0000020c340c7981 */ /* 0x000ea2000c1e1500 */
[C---:B0-----:R-:W-:Y:S01]  /*4320*/  FMUL R11, R25.reuse, UR15 ;  /* 0x0000000f190b7c20 */ /* 0x041fe20008400000 */
[----:B----4-:R-:W-:Y:S01]  /*4330*/  FMUL R25, R25, UR14 ;  /* 0x0000000e19197c20 */ /* 0x010fe20008400000 */
[----:B---3--:R-:W-:-:S04]  /*4340*/  IMAD.WIDE.U32 R14, R48, UR6, R14 ;  /* 0x00000006300e7c25 */ /* 0x008fc8000f8e000e */
[C---:B------:R-:W-:Y:S01]  /*4350*/  FFMA R11, R24.reuse, UR14, -R11 ;  /* 0x0000000e180b7c23 */ /* 0x040fe2000800080b */
[----:B------:R-:W-:Y:S01]  /*4360*/  FFMA R25, R24, UR15, R25 ;  /* 0x0000000f18197c23 */ /* 0x000fe20008000019 */
[----:B-----5:R-:W-:Y:S01]  /*4370*/  LEA R16, P2, R14, UR4, 0x1 ;  /* 0x000000040e107c11 */ /* 0x020fe2000f8408ff */
[----:B--2---:R-:W-:Y:S02]  /*4380*/  HADD2.F32 R13, -RZ, R13.H0_H0 ;  /* 0x2000000dff0d7230 */ /* 0x004fe40000004100 */
[----:B------:R-:W-:-:S05]  /*4390*/  HADD2.F32 R12, -RZ, R12.H0_H0 ;  /* 0x2000000cff0c7230 */ /* 0x000fca0000004100 */
[C---:B------:R-:W-:Y:S01]  /*43a0*/  FMUL R0, R12.reuse, UR11 ;  /* 0x0000000b0c007c20 */ /* 0x040fe20008400000 */
[----:B------:R-:W-:-:S03]  /*43b0*/  FMUL R12, R12, UR10 ;  /* 0x0000000a0c0c7c20 */ /* 0x000fc60008400000 */
[C---:B------:R-:W-:Y:S01]  /*43c0*/  FFMA R0, R13.reuse, UR10, -R0 ;  /* 0x0000000a0d007c23 */ /* 0x040fe20008000800 */
[----:B------:R-:W-:-:S03]  /*43d0*/  FFMA R12, R13, UR11, R12 ;  /* 0x0000000b0d0c7c23 */ /* 0x000fc6000800000c */
[----:B------:R-:W-:Y:S01]  /*43e0*/  FADD R0, R11, R0 ;  /* 0x000000000b007221 */ /* 0x000fe20000000000 */
[----:B------:R-:W-:Y:S02]  /*43f0*/  IMAD R11, R48, UR7, R15 ;  /* 0x00000007300b7c24 */ /* 0x000fe4000f8e020f */
[----:B------:R-:W-:-:S03]  /*4400*/  FADD R25, R25, R12 ;  /* 0x0000000c19197221 */ /* 0x000fc60000000000 */
[----:B------:R-:W-:Y:S02]  /*4410*/  LEA.HI.X R17, R14, UR5, R11, 0x1, P2 ;  /* 0x000000050e117c11 */ /* 0x000fe400090f0c0b */
[C---:B------:R-:W-:Y:S02]  /*4420*/  LEA R12, P2, R2.reuse, R16, 0x1 ;  /* 0x00000010020c7211 */ /* 0x040fe400078408ff */
[----:B------:R-:W-:Y:S02]  /*4430*/  F2FP.F16.F32.PACK_AB R0, R25, R0 ;  /* 0x000000001900723e */ /* 0x000fe400000000ff */
[----:B------:R-:W-:Y:S02]  /*4440*/  LEA.HI.X R13, R2, R17, R3, 0x1, P2 ;  /* 0x00000011020d7211 */ /* 0x000fe400010f0c03 */
[----:B------:R-:W-:Y:S01]  /*4450*/  PRMT R11, R0, 0x7632, R11 ;  /* 0x00007632000b7816 */ /* 0x000fe2000000000b */
[----:B------:R3:W-:Y:S04]  /*4460*/  STG.E.U16 desc[UR12][R16.64+0x2], R0 ;  /* 0x0000020010007986 */ /* 0x0007e8000c10150c */
[----:B------:R3:W-:Y:S02]  /*4470*/  STG.E.U16 desc[UR12][R12.64+0x2], R11 ;  /* 0x0000020b0c007986 */ /* 0x0007e4000c10150c */
.L_x_47:
[----:B------:R-:W-:Y:S05]  /*4480*/  BSYNC.RECONVERGENT B0 ;  /* 0x0000000000007941 */ /* 0x000fea0003800200 */
.L_x_46:
        /* <DEDUP_REMOVED lines=39> */
.L_x_49:
[----:B------:R-:W-:Y:S05]  /*4700*/  BSYNC.RECONVERGENT B0 ;  /* 0x0000000000007941 */ /* 0x000fea0003800200 */
.L_x_48:
[----:B------:R-:W-:Y:S04]  /*4710*/  BSSY.RECONVERGENT B0, `(.L_x_50) ;  /* 0x0000027000007945 */ /* 0x000fe80003800200 */
[----:B------:R-:W-:Y:S05]  /*4720*/  @P0 BRA `(.L_x_51) ;  /* 0x0000000000940947 */ /* 0x000fea0003800000 */
[----:B------:R-:W3:Y:S01]  /*4730*/  LDCU.128 UR4, c[0x0][0x3e0] ;  /* 0x00007c00ff0477ac */ /* 0x000ee20008000c00 */
[----:B0-----:R-:W-:Y:S02]  /*4740*/  SHF.R.S32.HI R15, RZ, 0x1f, R50 ;  /* 0x0000001fff0f7819 */ /* 0x001fe40000011432 */
[----:B------:R-:W-:Y:S01]  /*4750*/  MOV R14, R50 ;  /* 0x00000032000e7202 */ /* 0x000fe20000000f00 */
[----:B------:R-:W0:Y:S01]  /*4760*/  LDCU UR15, c[0x0][0x390] ;  /* 0x00007200ff0f77ac */ /* 0x000e220008000800 */
[----:B------:R-:W5:Y:S03]  /*4770*/  LDCU UR14, c[0x0][0x38c] ;  /* 0x00007180ff0e77ac */ /* 0x000f660008000800 */
[----:B---34-:R-:W-:-:S04]  /*4780*/  IMAD.WIDE.U32 R12, R48, UR6, R14 ;  /* 0x00000006300c7c25 */ /* 0x018fc8000f8e000e */
[----:B------:R-:W-:Y:S01]  /*4790*/  IMAD R0, R48, UR7, R13 ;  /* 0x0000000730007c24 */ /* 0x000fe2000f8e020d */
[C---:B------:R-:W-:Y:S01]  /*47a0*/  LEA R16, P0, R12.reuse, UR4, 0x1 ;  /* 0x000000040c107c11 */ /* 0x040fe2000f8008ff */
[----:B------:R-:W3:Y:S03]  /*47b0*/  LDCU.64 UR6, c[0x0][0x400] ;  /* 0x00008000ff0677ac */ /* 0x000ee60008000a00 */
[----:B------:R-:W-:Y:S01]  /*47c0*/  LEA.HI.X R17, R12, UR5, R0, 0x1, P0 ;  /* 0x000000050c117c11 */ /* 0x000fe200080f0c00 */
[----:B------:R-:W4:Y:S01]  /*47d0*/  LDCU.64 UR4, c[0x0][0x3f8] ;  /* 0x00007f00ff0477ac */ /* 0x000f220008000a00 */
[----:B-1----:R-:W-:-:S03]  /*47e0*/  LEA R24, P0, R4, R16, 0x1 ;  /* 0x0000001004187211 */ /* 0x002fc600078008ff */
[----:B------:R4:W2:Y:S01]  /*47f0*/  LDG.E.U16 R13, desc[UR12][R16.64+0x6] ;  /* 0x0000060c100d7981 */ /* 0x0008a2000c1e1500 */
[----:B------:R-:W-:-:S05]  /*4800*/  LEA.HI.X R25, R4, R17, R5, 0x1, P0 ;  /* 0x0000001104197211 */ /* 0x000fca00000f0c05 */
[----:B------:R-:W2:Y:S01]  /*4810*/  LDG.E.U16 R12, desc[UR12][R24.64+0x6] ;  /* 0x0000060c180c7981 */ /* 0x000ea2000c1e1500 */
[C---:B0-----:R-:W-:Y:S01]  /*4820*/  FMUL R11, R41.reuse, UR15 ;  /* 0x0000000f290b7c20 */ /* 0x041fe20008400000 */
[----:B-----5:R-:W-:Y:S01]  /*4830*/  FMUL R41, R41, UR14 ;  /* 0x0000000e29297c20 */ /* 0x020fe20008400000 */
[----:B---3--:R-:W-:-:S04]  /*4840*/  IMAD.WIDE.U32 R14, R48, UR6, R14 ;  /* 0x00000006300e7c25 */ /* 0x008fc8000f8e000e */
[C---:B------:R-:W-:Y:S01]  /*4850*/  FFMA R11, R40.reuse, UR14, -R11 ;  /* 0x0000000e280b7c23 */ /* 0x040fe2000800080b */
[----:B------:R-:W-:Y:S01]  /*4860*/  FFMA R41, R40, UR15, R41 ;  /* 0x0000000f28297c23 */ /* 0x000fe20008000029 */
[----:B----4-:R-:W-:Y:S01]  /*4870*/  LEA R16, P0, R14, UR4, 0x1 ;  /* 0x000000040e107c11 */ /* 0x010fe2000f8008ff */
        /* <DEDUP_REMOVED lines=16> */
.L_x_51:
[----:B------:R-:W-:Y:S05]  /*4980*/  BSYNC.RECONVERGENT B0 ;  /* 0x0000000000007941 */ /* 0x000fea0003800200 */
.L_x_50:
[C---:B------:R-:W-:Y:S01]  /*4990*/  ISETP.GE.AND P1, PT, R7.reuse, UR9, PT ;  /* 0x0000000907007c0c */ /* 0x040fe2000bf26270 */
[----:B------:R-:W-:Y:S01]  /*49a0*/  VIADD R48, R48, 0x3 ;  /* 0x0000000330307836 */ /* 0x000fe20000000000 */
[----:B------:R-:W-:Y:S01]  /*49b0*/  ISETP.GE.AND P0, PT, R7, UR9, PT ;  /* 0x0000000907007c0c */ /* 0x000fe2000bf06270 */
[----:B------:R-:W-:Y:S01]  /*49c0*/  BSSY.RECONVERGENT B0, `(.L_x_52) ;  /* 0x000002d000007945 */ /* 0x000fe20003800200 */
[----:B------:R-:W-:Y:S02]  /*49d0*/  ISETP.LT.AND P1, PT, R50, UR8, !P1 ;  /* 0x0000000832007c0c */ /* 0x000fe4000cf21270 */
[----:B------:R-:W-:Y:S02]  /*49e0*/  ISETP.GE.AND P4, PT, R6, UR9, PT ;  /* 0x0000000906007c0c */ /* 0x000fe4000bf86270 */
[----:B------:R-:W-:Y:S02]  /*49f0*/  ISETP.GE.AND P2, PT, R48, UR9, PT ;  /* 0x0000000930007c0c */ /* 0x000fe4000bf46270 */
[----:B------:R-:W-:-:S02]  /*4a00*/  ISETP.GE.OR P5, PT, R10, UR8, P0 ;  /* 0x000000080a007c0c */ /* 0x000fc400087a6670 */
[C---:B------:R-:W-:Y:S02]  /*4a10*/  ISETP.GE.OR P6, PT, R10.reuse, UR8, P4 ;  /* 0x000000080a007c0c */ /* 0x040fe4000a7c6670 */
[----:B------:R-:W-:-:S03]  /*4a20*/  ISETP.GE.OR P3, PT, R10, UR8, P2 ;  /* 0x000000080a007c0c */ /* 0x000fc60009766670 */
[----:B------:R-:W-:Y:S10]  /*4a30*/  @!P1 BRA `(.L_x_53) ;  /* 0x0000000000949947 */ /* 0x000ff40003800000 */
        /* <DEDUP_REMOVED lines=12> */
[----:B------:R-:W2:Y:S01]  /*4b00*/  LDG.E.U16 R13, desc[UR12][R16.64] ;  /* 0x0000000c100d7981 */ /* 0x000ea2000c1e1500 */
        /* <DEDUP_REMOVED lines=24> */
.L_x_53:
[----:B------:R-:W-:Y:S05]  /*4c90*/  BSYNC.RECONVERGENT B0 ;  /* 0x0000000000007941 */ /* 0x000fea0003800200 */
.L_x_52:
[----:B------:R-:W-:Y:S01]  /*4ca0*/  BSSY.RECONVERGENT B0, `(.L_x_54) ;  /* 0x0000029000007945 */ /* 0x000fe20003800200 */
[----:B------:R-:W-:Y:S02]  /*4cb0*/  ISETP.GE.OR P1, PT, R9, UR8, P0 ;  /* 0x0000000809007c0c */ /* 0x000fe40008726670 */
[----:B------:R-:W-:Y:S01]  /*4cc0*/  ISETP.GE.OR P0, PT, R8, UR8, P0 ;  /* 0x0000000808007c0c */ /* 0x000fe20008706670 */
[----:B------:R-:W-:-:S12]  /*4cd0*/  @P5 BRA `(.L_x_55) ;  /* 0x0000000000945947 */ /* 0x000fd80003800000 */
        /* <DEDUP_REMOVED lines=37> */
.L_x_55:
[----:B------:R-:W-:Y:S05]  /*4f30*/  BSYNC.RECONVERGENT B0 ;  /* 0x0000000000007941 */ /* 0x000fea0003800200 */
.L_x_54:
        /* <DEDUP_REMOVED lines=39> */
.L_x_57:
[----:B------:R-:W-:Y:S05]  /*51b0*/  BSYNC.RECONVERGENT B0 ;  /* 0x0000000000007941 */ /* 0x000fea0003800200 */
.L_x_56:
        /* <DEDUP_REMOVED lines=22> */
[----:B------:R-:W-:Y:S01]  /*5320*/  IMAD R7, R7, UR7, R15 ;  /* 0x0000000707077c24 */ /* 0x000fe2000f8e020f */
        /* <DEDUP_REMOVED lines=8> */
[----:B------:R-:W-:Y:S01]  /*53b0*/  FADD R43, R43, R10 ;  /* 0x0000000a2b2b7221 */ /* 0x000fe20000000000 */
[----:B------:R-:W-:Y:S02]  /*53c0*/  LEA.HI.X R13, R14, UR5, R7, 0x1, P0 ;  /* 0x000000050e0d7c11 */ /* 0x000fe400080f0c07 */
[C---:B------:R-:W-:Y:S02]  /*53d0*/  LEA R10, P0, R2.reuse, R12, 0x1 ;  /* 0x0000000c020a7211 */ /* 0x040fe400078008ff */
[----:B------:R-:W-:Y:S02]  /*53e0*/  F2FP.F16.F32.PACK_AB R0, R43, R0 ;  /* 0x000000002b00723e */ /* 0x000fe400000000ff */
[----:B------:R-:W-:Y:S02]  /*53f0*/  LEA.HI.X R11, R2, R13, R3, 0x1, P0 ;  /* 0x0000000d020b7211 */ /* 0x000fe400000f0c03 */
[----:B------:R-:W-:Y:S01]  /*5400*/  PRMT R7, R0, 0x7632, R7 ;  /* 0x0000763200077816 */ /* 0x000fe20000000007 */
[----:B------:R0:W-:Y:S04]  /*5410*/  STG.E.U16 desc[UR12][R12.64+0x6], R0 ;  /* 0x000006000c007986 */ /* 0x0001e8000c10150c */
[----:B------:R0:W-:Y:S02]  /*5420*/  STG.E.U16 desc[UR12][R10.64+0x6], R7 ;  /* 0x000006070a007986 */ /* 0x0001e4000c10150c */
.L_x_59:
[----:B------:R-:W-:Y:S05]  /*5430*/  BSYNC.RECONVERGENT B0 ;  /* 0x0000000000007941 */ /* 0x000fea0003800200 */
.L_x_58:
[----:B------:R-:W-:Y:S01]  /*5440*/  ISETP.GE.OR P0, PT, R50, UR8, P4 ;  /* 0x0000000832007c0c */ /* 0x000fe2000a706670 */
[----:B------:R-:W-:Y:S01]  /*5450*/  BSSY.RECONVERGENT B0, `(.L_x_60) ;  /* 0x0000029000007945 */ /* 0x000fe20003800200 */
[C---:B------:R-:W-:Y:S02]  /*5460*/  ISETP.GE.OR P5, PT, R9.reuse, UR8, P4 ;  /* 0x0000000809007c0c */ /* 0x040fe4000a7a6670 */
[----:B------:R-:W-:-:S09]  /*5470*/  ISETP.GE.OR P1, PT, R9, UR8, P2 ;  /* 0x0000000809007c0c */ /* 0x000fd20009726670 */
[----:B------:R-:W-:Y:S05]  /*5480*/  @P0 BRA `(.L_x_61) ;  /* 0x0000000000940947 */ /* 0x000fea0003800000 */
[----:B------:R-:W5:Y:S01]  /*5490*/  LDCU.128 UR4, c[0x0][0x3e0] ;  /* 0x00007c00ff0477ac */ /* 0x000f620008000c00 */
[----:B0--34-:R-:W-:Y:S02]  /*54a0*/  SHF.R.S32.HI R13, RZ, 0x1f, R50 ;  /* 0x0000001fff0d7819 */ /* 0x019fe40000011432 */
[----:B------:R-:W-:Y:S01]  /*54b0*/  MOV R12, R50 ;  /* 0x00000032000c7202 */ /* 0x000fe20000000f00 */
[----:B------:R-:W0:Y:S01]  /*54c0*/  LDCU UR15, c[0x0][0x390] ;  /* 0x00007200ff0f77ac */ /* 0x000e220008000800 */
[----:B------:R-:W3:Y:S03]  /*54d0*/  LDCU UR14, c[0x0][0x38c] ;  /* 0x00007180ff0e77ac */ /* 0x000ee60008000800 */
[----:B-----5:R-:W-:-:S04]  /*54e0*/  IMAD.WIDE.U32 R10, R6, UR6, R12 ;  /* 0x00000006060a7c25 */ /* 0x020fc8000f8e000c */
[----:B------:R-:W-:Y:S01]  /*54f0*/  IMAD R0, R6, UR7, R11 ;  /* 0x0000000706007c24 */ /* 0x000fe2000f8e020b */
[C---:B------:R-:W-:Y:S01]  /*5500*/  LEA R14, P0, R10.reuse, UR4, 0x1 ;  /* 0x000000040a0e7c11 */ /* 0x040fe2000f8008ff */
[----:B------:R-:W4:Y:S03]  /*5510*/  LDCU.64 UR6, c[0x0][0x400] ;  /* 0x00008000ff0677ac */ /* 0x000f260008000a00 */
[----:B------:R-:W-:Y:S01]  /*5520*/  LEA.HI.X R15, R10, UR5, R0, 0x1, P0 ;  /* 0x000000050a0f7c11 */ /* 0x000fe200080f0c00 */
[----:B------:R-:W5:Y:S01]  /*5530*/  LDCU.64 UR4, c[0x0][0x3f8] ;  /* 0x00007f00ff0477ac */ /* 0x000f620008000a00 */
[----:B-1----:R-:W-:-:S03]  /*5540*/  LEA R16, P0, R4, R14, 0x1 ;  /* 0x0000000e04107211 */ /* 0x002fc600078008ff */
[----:B------:R5:W2:Y:S01]  /*5550*/  LDG.E.U16 R11, desc[UR12][R14.64] ;  /* 0x0000000c0e0b7981 */ /* 0x000aa2000c1e1500 */
[----:B------:R-:W-:-:S05]  /*5560*/  LEA.HI.X R17, R4, R15, R5, 0x1, P0 ;  /* 0x0000000f04117211 */ /* 0x000fca00000f0c05 */
[----:B------:R-:W2:Y:S01]  /*5570*/  LDG.E.U16 R9, desc[UR12][R16.64] ;  /* 0x0000000c10097981 */ /* 0x000ea2000c1e1500 */
[C---:B0-----:R-:W-:Y:S01]  /*5580*/  FMUL R7, R21.reuse, UR15 ;  /* 0x0000000f15077c20 */ /* 0x041fe20008400000 */
[----:B---3--:R-:W-:Y:S01]  /*5590*/  FMUL R21, R21, UR14 ;  /* 0x0000000e15157c20 */ /* 0x008fe20008400000 */
[----:B----4-:R-:W-:-:S04]  /*55a0*/  IMAD.WIDE.U32 R12, R6, UR6, R12 ;  /* 0x00000006060c7c25 */ /* 0x010fc8000f8e000c */
        /* <DEDUP_REMOVED lines=19> */
.L_x_61:
[----:B------:R-:W-:Y:S05]  /*56e0*/  BSYNC.RECONVERGENT B0 ;  /* 0x0000000000007941 */ /* 0x000fea0003800200 */
.L_x_60:
[----:B------:R-:W-:Y:S01]  /*56f0*/  BSSY.RECONVERGENT B0, `(.L_x_62) ;  /* 0x000002a000007945 */ /* 0x000fe20003800200 */
[C---:B------:R-:W-:Y:S02]  /*5700*/  ISETP.GE.OR P0, PT, R8.reuse, UR8, P2 ;  /* 0x0000000808007c0c */ /* 0x040fe40009706670 */
[----:B------:R-:W-:Y:S02]  /*5710*/  ISETP.GE.OR P4, PT, R8, UR8, P4 ;  /* 0x0000000808007c0c */ /* 0x000fe4000a786670 */
[----:B------:R-:W-:Y:S01]  /*5720*/  ISETP.GE.OR P2, PT, R50, UR8, P2 ;  /* 0x0000000832007c0c */ /* 0x000fe20009746670 */
[----:B------:R-:W-:-:S12]  /*5730*/  @P6 BRA `(.L_x_63) ;  /* 0x0000000000946947 */ /* 0x000fd80003800000 */
        /* <DEDUP_REMOVED lines=37> */
.L_x_63:
[----:B------:R-:W-:Y:S05]  /*5990*/  BSYNC.RECONVERGENT B0 ;  /* 0x0000000000007941 */ /* 0x000fea0003800200 */
.L_x_62:
[----:B------:R-:W-:Y:S04]  /*59a0*/  BSSY.RECONVERGENT B0, `(.L_x_64) ;  /* 0x0000027000007945 */ /* 0x000fe80003800200 */
        /* <DEDUP_REMOVED lines=38> */
.L_x_65:
[----:B------:R-:W-:Y:S05]  /*5c10*/  BSYNC.RECONVERGENT B0 ;  /* 0x0000000000007941 */ /* 0x000fea0003800200 */
.L_x_64:
        /* <DEDUP_REMOVED lines=14> */
[----:B------:R-:W2:Y:S01]  /*5d00*/  LDG.E.U16 R9, desc[UR12][R12.64+0x6] ;  /* 0x0000060c0c097981 */ /* 0x000ea2000c1e1500 */
[----:B------:R-:W-:-:S05]  /*5d10*/  LEA.HI.X R15, R4, R13, R5, 0x1, P4 ;  /* 0x0000000d040f7211 */ /* 0x000fca00020f0c05 */
[----:B------:R-:W5:Y:S01]  /*5d20*/  LDG.E.U16 R8, desc[UR12][R14.64+0x6] ;  /* 0x0000060c0e087981 */ /* 0x000f62000c1e1500 */
[C---:B0-----:R-:W-:Y:S01]  /*5d30*/  FMUL R7, R45.reuse, UR15 ;  /* 0x0000000f2d077c20 */ /* 0x041fe20008400000 */
[----:B---3--:R-:W-:Y:S01]  /*5d40*/  FMUL R45, R45, UR14 ;  /* 0x0000000e2d2d7c20 */ /* 0x008fe20008400000 */
[----:B----4-:R-:W-:-:S04]  /*5d50*/  IMAD.WIDE.U32 R10, R6, UR6, R10 ;  /* 0x00000006060a7c25 */ /* 0x010fc8000f8e000a */
[C---:B------:R-:W-:Y:S01]  /*5d60*/  FFMA R7, R44.reuse, UR14, -R7 ;  /* 0x0000000e2c077c23 */ /* 0x040fe20008000807 */
[----:B------:R-:W-:Y:S01]  /*5d70*/  FFMA R45, R44, UR15, R45 ;  /* 0x0000000f2c2d7c23 */ /* 0x000fe2000800002d */
[----:B--2---:R-:W-:Y:S02]  /*5d80*/  HADD2.F32 R9, -RZ, R9.H0_H0 ;  /* 0x20000009ff097230 */ /* 0x004fe40000004100 */
[----:B-----5:R-:W-:-:S05]  /*5d90*/  HADD2.F32 R8, -RZ, R8.H0_H0 ;  /* 0x20000008ff087230 */ /* 0x020fca0000004100 */
[C---:B------:R-:W-:Y:S01]  /*5da0*/  FMUL R0, R8.reuse, UR11 ;  /* 0x0000000b08007c20 */ /* 0x040fe20008400000 */
[----:B------:R-:W-:-:S03]  /*5db0*/  FMUL R8, R8, UR10 ;  /* 0x0000000a08087c20 */ /* 0x000fc60008400000 */
[C---:B------:R-:W-:Y:S01]  /*5dc0*/  FFMA R0, R9.reuse, UR10, -R0 ;  /* 0x0000000a09007c23 */ /* 0x040fe20008000800 */
[----:B------:R-:W-:-:S03]  /*5dd0*/  FFMA R8, R9, UR11, R8 ;  /* 0x0000000b09087c23 */ /* 0x000fc60008000008 */
[----:B------:R-:W-:Y:S01]  /*5de0*/  FADD R0, R7, R0 ;  /* 0x0000000007007221 */ /* 0x000fe20000000000 */
[----:B------:R-:W-:Y:S01]  /*5df0*/  IMAD R7, R6, UR7, R11 ;  /* 0x0000000706077c24 */ /* 0x000fe2000f8e020b */
[----:B------:R-:W-:Y:S01]  /*5e00*/  LEA R6, P4, R10, UR4, 0x1 ;  /* 0x000000040a067c11 */ /* 0x000fe2000f8808ff */
        /* <DEDUP_REMOVED lines=8> */
.L_x_67:
[----:B------:R-:W-:Y:S05]  /*5e90*/  BSYNC.RECONVERGENT B0 ;  /* 0x0000000000007941 */ /* 0x000fea0003800200 */
.L_x_66:
        /* <DEDUP_REMOVED lines=39> */
.L_x_69:
[----:B------:R-:W-:Y:S05]  /*6110*/  BSYNC.RECONVERGENT B0 ;  /* 0x0000000000007941 */ /* 0x000fea0003800200 */
.L_x_68:
        /* <DEDUP_REMOVED lines=39> */
.L_x_71:
[----:B------:R-:W-:Y:S05]  /*6390*/  BSYNC.RECONVERGENT B0 ;  /* 0x0000000000007941 */ /* 0x000fea0003800200 */
.L_x_70:
        /* <DEDUP_REMOVED lines=39> */
.L_x_73:
[----:B------:R-:W-:Y:S05]  /*6610*/  BSYNC.RECONVERGENT B0 ;  /* 0x0000000000007941 */ /* 0x000fea0003800200 */
.L_x_72:
[----:B------:R-:W-:Y:S05]  /*6620*/  @P0 EXIT ;  /* 0x000000000000094d */ /* 0x000fea0003800000 */
[----:B------:R-:W0:Y:S01]  /*6630*/  LDCU.128 UR4, c[0x0][0x3e0] ;  /* 0x00007c00ff0477ac */ /* 0x000e220008000c00 */
[--C-:B------:R-:W-:Y:S01]  /*6640*/  SHF.R.S32.HI R51, RZ, 0x1f, R50.reuse ;  /* 0x0000001fff337819 */ /* 0x100fe20000011432 */
[----:B------:R-:W5:Y:S01]  /*6650*/  LDCU UR9, c[0x0][0x390] ;  /* 0x00007200ff0977ac */ /* 0x000f620008000800 */
[----:B------:R-:W2:Y:S01]  /*6660*/  LDCU UR8, c[0x0][0x38c] ;  /* 0x00007180ff0877ac */ /* 0x000ea20008000800 */
[----:B0-----:R-:W-:-:S04]  /*6670*/  IMAD.WIDE.U32 R8, R48, UR6, R50 ;  /* 0x0000000630087c25 */ /* 0x001fc8000f8e0032 */
[----:B---34-:R-:W-:Y:S01]  /*6680*/  IMAD R0, R48, UR7, R9 ;  /* 0x0000000730007c24 */ /* 0x018fe2000f8e0209 */
[C---:B------:R-:W-:Y:S01]  /*6690*/  LEA R6, P0, R8.reuse, UR4, 0x1 ;  /* 0x0000000408067c11 */ /* 0x040fe2000f8008ff */
[----:B------:R-:W0:Y:S03]  /*66a0*/  LDCU.64 UR6, c[0x0][0x400] ;  /* 0x00008000ff0677ac */ /* 0x000e260008000a00 */
[----:B------:R-:W-:Y:S01]  /*66b0*/  LEA.HI.X R7, R8, UR5, R0, 0x1, P0 ;  /* 0x0000000508077c11 */ /* 0x000fe200080f0c00 */
[----:B------:R-:W3:Y:S01]  /*66c0*/  LDCU.64 UR4, c[0x0][0x3f8] ;  /* 0x00007f00ff0477ac */ /* 0x000ee20008000a00 */
[----:B-1----:R-:W-:-:S03]  /*66d0*/  LEA R10, P0, R4, R6, 0x1 ;  /* 0x00000006040a7211 */ /* 0x002fc600078008ff */
[----:B------:R-:W4:Y:S01]  /*66e0*/  LDG.E.U16 R9, desc[UR12][R6.64+0x6] ;  /* 0x0000060c06097981 */ /* 0x000f22000c1e1500 */
[----:B------:R-:W-:-:S05]  /*66f0*/  LEA.HI.X R11, R4, R7, R5, 0x1, P0 ;  /* 0x00000007040b7211 */ /* 0x000fca00000f0c05 */
[----:B------:R-:W3:Y:S01]  /*6700*/  LDG.E.U16 R5, desc[UR12][R10.64+0x6] ;  /* 0x0000060c0a057981 */ /* 0x000ee2000c1e1500 */
[C---:B-----5:R-:W-:Y:S01]  /*6710*/  FMUL R4, R46.reuse, UR9 ;  /* 0x000000092e047c20 */ /* 0x060fe20008400000 */
[----:B--2---:R-:W-:Y:S01]  /*6720*/  FMUL R46, R46, UR8 ;  /* 0x000000082e2e7c20 */ /* 0x004fe20008400000 */
[----:B0-----:R-:W-:-:S04]  /*6730*/  IMAD.WIDE.U32 R50, R48, UR6, R50 ;  /* 0x0000000630327c25 */ /* 0x001fc8000f8e0032 */
[C---:B------:R-:W-:Y:S01]  /*6740*/  FFMA R4, R47.reuse, UR8, -R4 ;  /* 0x000000082f047c23 */ /* 0x040fe20008000804 */
[----:B------:R-:W-:Y:S01]  /*6750*/  FFMA R46, R47, UR9, R46 ;  /* 0x000000092f2e7c23 */ /* 0x000fe2000800002e */
[----:B----4-:R-:W-:Y:S02]  /*6760*/  HADD2.F32 R9, -RZ, R9.H0_H0 ;  /* 0x20000009ff097230 */ /* 0x010fe40000004100 */
[----:B---3--:R-:W-:-:S05]  /*6770*/  HADD2.F32 R5, -RZ, R5.H0_H0 ;  /* 0x20000005ff057230 */ /* 0x008fca0000004100 */
        /* <DEDUP_REMOVED lines=11> */
[--C-:B------:R-:W-:Y:S02]  /*6830*/  LEA.HI.X R7, R2, R5, R3.reuse, 0x1, P0 ;  /* 0x0000000502077211 */ /* 0x100fe400000f0c03 */
[----:B------:R-:W-:Y:S01]  /*6840*/  PRMT R3, R0, 0x7632, R3 ;  /* 0x0000763200037816 */ /* 0x000fe20000000003 */
[----:B------:R-:W-:Y:S04]  /*6850*/  STG.E.U16 desc[UR12][R4.64+0x6], R0 ;  /* 0x0000060004007986 */ /* 0x000fe8000c10150c */
[----:B------:R-:W-:Y:S01]  /*6860*/  STG.E.U16 desc[UR12][R6.64+0x6], R3 ;  /* 0x0000060306007986 */ /* 0x000fe2000c10150c */
[----:B------:R-:W-:Y:S05]  /*6870*/  EXIT ;  /* 0x000000000000794d */ /* 0x000fea0003800000 */
.L_x_43:
[----:B------:R-:W0:Y:S01]  /*6880*/  LDCU.64 UR8, c[0x0][0x380] ;  /* 0x00007000ff0877ac */ /* 0x000e220008000a00 */
[----:B------:R-:W1:Y:S01]  /*6890*/  LDC.64 R2, c[0x0][0x408] ;  /* 0x00010200ff027b82 */ /* 0x000e620000000a00 */
[C---:B------:R-:W-:Y:S01]  /*68a0*/  VIADD R9, R50.reuse, 0x1 ;  /* 0x0000000132097836 */ /* 0x040fe20000000000 */
[----:B------:R-:W-:Y:S01]  /*68b0*/  BSSY.RECONVERGENT B0, `(.L_x_74) ;  /* 0x0000028000007945 */ /* 0x000fe20003800200 */
[----:B------:R-:W-:Y:S02]  /*68c0*/  VIADD R8, R50, 0x2 ;  /* 0x0000000232087836 */ /* 0x000fe40000000000 */
[----:B------:R-:W-:Y:S02]  /*68d0*/  VIADD R6, R48, 0x1 ;  /* 0x0000000130067836 */ /* 0x000fe40000000000 */
[----:B------:R-:W-:Y:S02]  /*68e0*/  VIADD R7, R50, 0x3 ;  /* 0x0000000332077836 */ /* 0x000fe40000000000 */
[----:B------:R-:W-:-:S02]  /*68f0*/  VIADD R5, R48, 0x2 ;  /* 0x0000000230057836 */ /* 0x000fc40000000000 */
[C---:B------:R-:W-:Y:S01]  /*6900*/  VIADD R4, R48.reuse, 0x3 ;  /* 0x0000000330047836 */ /* 0x040fe20000000000 */
[----:B0-----:R-:W-:Y:S02]  /*6910*/  ISETP.GE.AND P1, PT, R48, UR9, PT ;  /* 0x0000000930007c0c */ /* 0x001fe4000bf26270 */
[----:B------:R-:W-:Y:S02]  /*6920*/  ISETP.GE.AND P0, PT, R6, UR9, PT ;  /* 0x0000000906007c0c */ /* 0x000fe4000bf06270 */
[----:B------:R-:W-:Y:S02]  /*6930*/  ISETP.GE.OR P4, PT, R50, UR8, P1 ;  /* 0x0000000832007c0c */ /* 0x000fe40008f86670 */
[----:B------:R-:W-:Y:S02]  /*6940*/  ISETP.GE.OR P3, PT, R9, UR8, P1 ;  /* 0x0000000809007c0c */ /* 0x000fe40008f66670 */
[----:B------:R-:W-:Y:S02]  /*6950*/  ISETP.GE.OR P2, PT, R8, UR8, P1 ;  /* 0x0000000808007c0c */ /* 0x000fe40008f46670 */
[----:B------:R-:W-:-:S07]  /*6960*/  ISETP.GE.OR P1, PT, R7, UR8, P1 ;  /* 0x0000000807007c0c */ /* 0x000fce0008f26670 */
[----:B------:R-:W-:Y:S06]  /*6970*/  @P4 BRA `(.L_x_75) ;  /* 0x00000000006c4947 */ /* 0x000fec0003800000 */
[----:B------:R-:W0:Y:S01]  /*6980*/  LDCU UR15, c[0x0][0x390] ;  /* 0x00007200ff0f77ac */ /* 0x000e220008000800 */
[----:B------:R-:W-:Y:S01]  /*6990*/  FMUL R13, RZ, UR11 ;  /* 0x0000000bff0d7c20 */ /* 0x000fe20008400000 */
[----:B------:R-:W2:Y:S03]  /*69a0*/  LDCU UR14, c[0x0][0x38c] ;  /* 0x00007180ff0e77ac */ /* 0x000ea60008000800 */
[--C-:B------:R-:W-:Y:S01]  /*69b0*/  FFMA R0, RZ, UR10, -R13.reuse ;  /* 0x0000000aff007c23 */ /* 0x100fe2000800080d */
[----:B------:R-:W-:Y:S01]  /*69c0*/  FFMA R13, RZ, UR10, R13 ;  /* 0x0000000aff0d7c23 */ /* 0x000fe2000800000d */
[----:B------:R-:W3:Y:S01]  /*69d0*/  LDCU.64 UR6, c[0x0][0x400] ;  /* 0x00008000ff0677ac */ /* 0x000ee20008000a00 */
[----:B------:R-:W4:Y:S01]  /*69e0*/  LDCU.64 UR4, c[0x0][0x3f8] ;  /* 0x00007f00ff0477ac */ /* 0x000f220008000a00 */
[C---:B0-----:R-:W-:Y:S01]  /*69f0*/  FMUL R11, R17.reuse, UR15 ;  /* 0x0000000f110b7c20 */ /* 0x041fe20008400000 */
[----:B--2---:R-:W-:-:S03]  /*6a00*/  FMUL R15, R17, UR14 ;  /* 0x0000000e110f7c20 */ /* 0x004fc60008400000 */
[C---:B------:R-:W-:Y:S01]  /*6a10*/  FFMA R11, R16.reuse, UR14, -R11 ;  /* 0x0000000e100b7c23 */ /* 0x040fe2000800080b */
[----:B------:R-:W-:Y:S01]  /*6a20*/  SHF.R.S32.HI R17, RZ, 0x1f, R50 ;  /* 0x0000001fff117819 */ /* 0x000fe20000011432 */
[----:B------:R-:W-:Y:S01]  /*6a30*/  FFMA R10, R16, UR15, R15 ;  /* 0x0000000f100a7c23 */ /* 0x000fe2000800000f */
[----:B------:R-:W-:Y:S01]  /*6a40*/  MOV R16, R50 ;  /* 0x0000003200107202 */ /* 0x000fe20000000f00 */
[----:B------:R-:W-:Y:S01]  /*6a50*/  FADD R11, R11, R0 ;  /* 0x000000000b0b7221 */ /* 0x000fe20000000000 */
[----:B-1----:R-:W-:-:S04]  /*6a60*/  IMAD.WIDE.U32 R14, R2, 0x2, RZ ;  /* 0x00000002020e7825 */ /* 0x002fc800078e00ff */
[----:B------:R-:W-:Y:S01]  /*6a70*/  FADD R10, R10, R13 ;  /* 0x0000000d0a0a7221 */ /* 0x000fe20000000000 */
[----:B---3--:R-:W-:-:S04]  /*6a80*/  IMAD.WIDE.U32 R16, R48, UR6, R16 ;  /* 0x0000000630107c25 */ /* 0x008fc8000f8e0010 */
[----:B------:R-:W-:Y:S01]  /*6a90*/  IMAD R0, R48, UR7, R17 ;  /* 0x0000000730007c24 */ /* 0x000fe2000f8e0211 */
[----:B----4-:R-:W-:-:S04]  /*6aa0*/  LEA R12, P4, R16, UR4, 0x1 ;  /* 0x00000004100c7c11 */ /* 0x010fc8000f8808ff */
[----:B------:R-:W-:Y:S02]  /*6ab0*/  LEA.HI.X R13, R16, UR5, R0, 0x1, P4 ;  /* 0x00000005100d7c11 */ /* 0x000fe4000a0f0c00 */
[----:B------:R-:W-:Y:S02]  /*6ac0*/  F2FP.F16.F32.PACK_AB R0, R10, R11 ;  /* 0x0000000b0a00723e */ /* 0x000fe400000000ff */
[----:B------:R-:W-:Y:S02]  /*6ad0*/  SHF.L.U32 R10, R3, 0x1, RZ ;  /* 0x00000001030a7819 */ /* 0x000fe400000006ff */
[----:B------:R-:W-:Y:S01]  /*6ae0*/  IADD3 R14, P4, PT, R12, R14, RZ ;  /* 0x0000000e0c0e7210 */ /* 0x000fe20007f9e0ff */
[----:B------:R0:W-:Y:S03]  /*6af0*/  STG.E.U16 desc[UR12][R12.64], R0 ;  /* 0x000000000c007986 */ /* 0x0001e6000c10150c */
[----:B------:R-:W-:-:S02]  /*6b00*/  IADD3.X R15, PT, PT, R13, R15, R10, P4, !PT ;  /* 0x0000000f0d0f7210 */ /* 0x000fc400027fe40a */
[----:B------:R-:W-:-:S05]  /*6b10*/  PRMT R10, R0, 0x7632, R10 ;  /* 0x00007632000a7816 */ /* 0x000fca000000000a */
[----:B------:R0:W-:Y:S02]  /*6b20*/  STG.E.U16 desc[UR12][R14.64], R10 ;  /* 0x0000000a0e007986 */ /* 0x0001e4000c10150c */
.L_x_75:
[----:B------:R-:W-:Y:S05]  /*6b30*/  BSYNC.RECONVERGENT B0 ;  /* 0x0000000000007941 */ /* 0x000fea0003800200 */
.L_x_74:
[----:B------:R-:W-:Y:S04]  /*6b40*/  BSSY.RECONVERGENT B0, `(.L_x_76) ;  /* 0x000001b000007945 */ /* 0x000fe80003800200 */
[----:B------:R-:W-:Y:S05]  /*6b50*/  @P3 BRA `(.L_x_77) ;  /* 0x0000000000643947 */ /* 0x000fea0003800000 */
[----:B------:R-:W2:Y:S01]  /*6b60*/  LDCU UR15, c[0x0][0x390] ;  /* 0x00007200ff0f77ac */ /* 0x000ea20008000800 */
[----:B0-----:R-:W-:Y:S01]  /*6b70*/  FMUL R0, RZ, UR11 ;  /* 0x0000000bff007c20 */ /* 0x001fe20008400000 */
[----:B------:R-:W-:Y:S01]  /*6b80*/  SHF.R.S32.HI R13, RZ, 0x1f, R50 ;  /* 0x0000001fff0d7819 */ /* 0x000fe20000011432 */
[----:B------:R-:W0:Y:S01]  /*6b90*/  LDCU UR14, c[0x0][0x38c] ;  /* 0x00007180ff0e77ac */ /* 0x000e220008000800 */
[----:B------:R-:W-:Y:S01]  /*6ba0*/  MOV R12, R50 ;  /* 0x00000032000c7202 */ /* 0x000fe20000000f00 */
[--C-:B------:R-:W-:Y:S01]  /*6bb0*/  FFMA R10, RZ, UR10, -R0.reuse ;  /* 0x0000000aff0a7c23 */ /* 0x100fe20008000800 */
[----:B------:R-:W-:Y:S01]  /*6bc0*/  FFMA R0, RZ, UR10, R0 ;  /* 0x0000000aff007c23 */ /* 0x000fe20008000000 */
[----:B------:R-:W3:Y:S01]  /*6bd0*/  LDCU.64 UR6, c[0x0][0x400] ;  /* 0x00008000ff0677ac */ /* 0x000ee20008000a00 */
[----:B------:R-:W4:Y:S01]  /*6be0*/  LDCU.64 UR4, c[0x0][0x3f8] ;  /* 0x00007f00ff0477ac */ /* 0x000f220008000a00 */
[C---:B--2---:R-:W-:Y:S01]  /*6bf0*/  FMUL R11, R25.reuse, UR15 ;  /* 0x0000000f190b7c20 */ /* 0x044fe20008400000 */
[----:B0-----:R-:W-:-:S03]  /*6c00*/  FMUL R25, R25, UR14 ;  /* 0x0000000e19197c20 */ /* 0x001fc60008400000 */
[----:B------:R-:W-:Y:S01]  /*6c10*/  FFMA R11, R24, UR14, -R11 ;  /* 0x0000000e180b7c23 */ /* 0x000fe2000800080b */
[----:B---3--:R-:W-:-:S04]  /*6c20*/  IMAD.WIDE.U32 R12, R48, UR6, R12 ;  /* 0x00000006300c7c25 */ /* 0x008fc8000f8e000c */
[----:B------:R-:W-:Y:S01]  /*6c30*/  FFMA R25, R24, UR15, R25 ;  /* 0x0000000f18197c23 */ /* 0x000fe20008000019 */
[----:B------:R-:W-:Y:S01]  /*6c40*/  FADD R10, R11, R10 ;  /* 0x0000000a0b0a7221 */ /* 0x000fe20000000000 */
[----:B------:R-:W-:Y:S02]  /*6c50*/  IMAD R11, R48, UR7, R13 ;  /* 0x00000007300b7c24 */ /* 0x000fe4000f8e020d */
[----:B------:R-:W-:Y:S01]  /*6c60*/  FADD R25, R25, R0 ;  /* 0x0000000019197221 */ /* 0x000fe20000000000 */
[----:B----4-:R-:W-:-:S04]  /*6c70*/  LEA R14, P3, R12, UR4, 0x1 ;  /* 0x000000040c0e7c11 */ /* 0x010fc8000f8608ff */
[----:B------:R-:W-:Y:S02]  /*6c80*/  LEA.HI.X R15, R12, UR5, R11, 0x1, P3 ;  /* 0x000000050c0f7c11 */ /* 0x000fe400098f0c0b */
[----:B------:R-:W-:Y:S02]  /*6c90*/  F2FP.F16.F32.PACK_AB R0, R25, R10 ;  /* 0x0000000a1900723e */ /* 0x000fe400000000ff */
[----:B-1----:R-:W-:Y:S02]  /*6ca0*/  LEA R12, P3, R2, R14, 0x1 ;  /* 0x0000000e020c7211 */ /* 0x002fe400078608ff */
[----:B------:R-:W-:Y:S01]  /*6cb0*/  PRMT R10, R0, 0x7632, R10 ;  /* 0x00007632000a7816 */ /* 0x000fe2000000000a */
[----:B------:R2:W-:Y:S01]  /*6cc0*/  STG.E.U16 desc[UR12][R14.64+0x2], R0 ;  /* 0x000002000e007986 */ /* 0x0005e2000c10150c */
[----:B------:R-:W-:-:S05]  /*6cd0*/  LEA.HI.X R13, R2, R15, R3, 0x1, P3 ;  /* 0x0000000f020d7211 */ /* 0x000fca00018f0c03 */
[----:B------:R2:W-:Y:S04]  /*6ce0*/  STG.E.U16 desc[UR12][R12.64+0x2], R10 ;  /* 0x0000020a0c007986 */ /* 0x0005e8000c10150c */
.L_x_77:
[----:B------:R-:W-:Y:S05]  /*6cf0*/  BSYNC.RECONVERGENT B0 ;  /* 0x0000000000007941 */ /* 0x000fea0003800200 */
.L_x_76:
[----:B------:R-:W-:Y:S04]  /*6d00*/  BSSY.RECONVERGENT B0, `(.L_x_78) ;  /* 0x000001b000007945 */ /* 0x000fe80003800200 */
[----:B------:R-:W-:Y:S05]  /*6d10*/  @P2 BRA `(.L_x_79) ;  /* 0x0000000000642947 */ /* 0x000fea0003800000 */
[----:B------:R-:W3:Y:S01]  /*6d20*/  LDCU UR15, c[0x0][0x390] ;  /* 0x00007200ff0f77ac */ /* 0x000ee20008000800 */
[----:B0-2---:R-:W-:Y:S01]  /*6d30*/  FMUL R0, RZ, UR11 ;  /* 0x0000000bff007c20 */ /* 0x005fe20008400000 */
[----:B------:R-:W-:Y:S01]  /*6d40*/  SHF.R.S32.HI R13, RZ, 0x1f, R50 ;  /* 0x0000001fff0d7819 */ /* 0x000fe20000011432 */
[----:B------:R-:W0:Y:S01]  /*6d50*/  LDCU UR14, c[0x0][0x38c] ;  /* 0x00007180ff0e77ac */ /* 0x000e220008000800 */
[----:B------:R-:W-:Y:S01]  /*6d60*/  MOV R12, R50 ;  /* 0x00000032000c7202 */ /* 0x000fe20000000f00 */
[--C-:B------:R-:W-:Y:S01]  /*6d70*/  FFMA R10, RZ, UR10, -R0.reuse ;  /* 0x0000000aff0a7c23 */ /* 0x100fe20008000800 */
[----:B------:R-:W-:Y:S01]  /*6d80*/  FFMA R0, RZ, UR10, R0 ;  /* 0x0000000aff007c23 */ /* 0x000fe20008000000 */
[----:B------:R-:W2:Y:S01]  /*6d90*/  LDCU.64 UR6, c[0x0][0x400] ;  /* 0x00008000ff0677ac */ /* 0x000ea20008000a00 */
[----:B------:R-:W4:Y:S01]  /*6da0*/  LDCU.64 UR4, c[0x0][0x3f8] ;  /* 0x00007f00ff0477ac */ /* 0x000f220008000a00 */
[C---:B---3--:R-:W-:Y:S01]  /*6db0*/  FMUL R11, R33.reuse, UR15 ;  /* 0x0000000f210b7c20 */ /* 0x048fe20008400000 */
[----:B0-----:R-:W-:-:S03]  /*6dc0*/  FMUL R33, R33, UR14 ;  /* 0x0000000e21217c20 */ /* 0x001fc60008400000 */
[----:B------:R-:W-:Y:S01]  /*6dd0*/  FFMA R11, R32, UR14, -R11 ;  /* 0x0000000e200b7c23 */ /* 0x000fe2000800080b */
[----:B--2---:R-:W-:-:S04]  /*6de0*/  IMAD.WIDE.U32 R12, R48, UR6, R12 ;  /* 0x00000006300c7c25 */ /* 0x004fc8000f8e000c */
        /* <DEDUP_REMOVED lines=12> */
.L_x_79:
[----:B------:R-:W-:Y:S05]  /*6eb0*/  BSYNC.RECONVERGENT B0 ;  /* 0x0000000000007941 */ /* 0x000fea0003800200 */
.L_x_78:
[----:B------:R-:W-:Y:S04]  /*6ec0*/  BSSY.RECONVERGENT B0, `(.L_x_80) ;  /* 0x000001b000007945 */ /* 0x000fe80003800200 */
[----:B------:R-:W-:Y:S05]  /*6ed0*/  @P1 BRA `(.L_x_81) ;  /* 0x0000000000641947 */ /* 0x000fea0003800000 */
[----:B------:R-:W4:Y:S01]  /*6ee0*/  LDCU UR15, c[0x0][0x390] ;  /* 0x00007200ff0f77ac */ /* 0x000f220008000800 */
[----:B0-23--:R-:W-:Y:S01]  /*6ef0*/  FMUL R0, RZ, UR11 ;  /* 0x0000000bff007c20 */ /* 0x00dfe20008400000 */
[----:B------:R-:W-:Y:S01]  /*6f00*/  SHF.R.S32.HI R13, RZ, 0x1f, R50 ;  /* 0x0000001fff0d7819 */ /* 0x000fe20000011432 */
[----:B------:R-:W0:Y:S01]  /*6f10*/  LDCU UR14, c[0x0][0x38c] ;  /* 0x00007180ff0e77ac */ /* 0x000e220008000800 */
[----:B------:R-:W-:Y:S01]  /*6f20*/  MOV R12, R50 ;  /* 0x00000032000c7202 */ /* 0x000fe20000000f00 */
[--C-:B------:R-:W-:Y:S01]  /*6f30*/  FFMA R10, RZ, UR10, -R0.reuse ;  /* 0x0000000aff0a7c23 */ /* 0x100fe20008000800 */
[----:B------:R-:W-:Y:S01]  /*6f40*/  FFMA R0, RZ, UR10, R0 ;  /* 0x0000000aff007c23 */ /* 0x000fe20008000000 */
[----:B------:R-:W2:Y:S01]  /*6f50*/  LDCU.64 UR6, c[0x0][0x400] ;  /* 0x00008000ff0677ac */ /* 0x000ea20008000a00 */
[----:B------:R-:W3:Y:S01]  /*6f60*/  LDCU.64 UR4, c[0x0][0x3f8] ;  /* 0x00007f00ff0477ac */ /* 0x000ee20008000a00 */
[C---:B----4-:R-:W-:Y:S01]  /*6f70*/  FMUL R11, R41.reuse, UR15 ;  /* 0x0000000f290b7c20 */ /* 0x050fe20008400000 */
[----:B0-----:R-:W-:-:S03]  /*6f80*/  FMUL R41, R41, UR14 ;  /* 0x0000000e29297c20 */ /* 0x001fc60008400000 */
[----:B------:R-:W-:Y:S01]  /*6f90*/  FFMA R11, R40, UR14, -R11 ;  /* 0x0000000e280b7c23 */ /* 0x000fe2000800080b */
[----:B--2---:R-:W-:-:S04]  /*6fa0*/  IMAD.WIDE.U32 R12, R48, UR6, R12 ;  /* 0x00000006300c7c25 */ /* 0x004fc8000f8e000c */
[----:B------:R-:W-:Y:S01]  /*6fb0*/  FFMA R41, R40, UR15, R41 ;  /* 0x0000000f28297c23 */ /* 0x000fe20008000029 */
[----:B------:R-:W-:Y:S01]  /*6fc0*/  FADD R10, R11, R10 ;  /* 0x0000000a0b0a7221 */ /* 0x000fe20000000000 */
[----:B------:R-:W-:Y:S02]  /*6fd0*/  IMAD R11, R48, UR7, R13 ;  /* 0x00000007300b7c24 */ /* 0x000fe4000f8e020d */
[----:B------:R-:W-:Y:S01]  /*6fe0*/  FADD R41, R41, R0 ;  /* 0x0000000029297221 */ /* 0x000fe20000000000 */
[----:B---3--:R-:W-:-:S04]  /*6ff0*/  LEA R14, P1, R12, UR4, 0x1 ;  /* 0x000000040c0e7c11 */ /* 0x008fc8000f8208ff */
[----:B------:R-:W-:Y:S02]  /*7000*/  LEA.HI.X R15, R12, UR5, R11, 0x1, P1 ;  /* 0x000000050c0f7c11 */ /* 0x000fe400088f0c0b */
[----:B------:R-:W-:Y:S02]  /*7010*/  F2FP.F16.F32.PACK_AB R0, R41, R10 ;  /* 0x0000000a2900723e */ /* 0x000fe400000000ff */
[----:B-1----:R-:W-:Y:S02]  /*7020*/  LEA R12, P1, R2, R14, 0x1 ;  /* 0x0000000e020c7211 */ /* 0x002fe400078208ff */
[----:B------:R-:W-:Y:S01]  /*7030*/  PRMT R10, R0, 0x7632, R10 ;  /* 0x00007632000a7816 */ /* 0x000fe2000000000a */
[----:B------:R4:W-:Y:S01]  /*7040*/  STG.E.U16 desc[UR12][R14.64+0x6], R0 ;  /* 0x000006000e007986 */ /* 0x0009e2000c10150c */
[----:B------:R-:W-:-:S05]  /*7050*/  LEA.HI.X R13, R2, R15, R3, 0x1, P1 ;  /* 0x0000000f020d7211 */ /* 0x000fca00008f0c03 */
[----:B------:R4:W-:Y:S04]  /*7060*/  STG.E.U16 desc[UR12][R12.64+0x6], R10 ;  /* 0x0000060a0c007986 */ /* 0x0009e8000c10150c */
.L_x_81:
[----:B------:R-:W-:Y:S05]  /*7070*/  BSYNC.RECONVERGENT B0 ;  /* 0x0000000000007941 */ /* 0x000fea0003800200 */
.L_x_80:
[----:B------:R-:W-:Y:S01]  /*7080*/  ISETP.GE.OR P1, PT, R50, UR8, P0 ;  /* 0x0000000832007c0c */ /* 0x000fe20008726670 */
[----:B------:R-:W-:Y:S01]  /*7090*/  BSSY.RECONVERGENT B0, `(.L_x_82) ;  /* 0x0000020000007945 */ /* 0x000fe20003800200 */
[----:B------:R-:W-:Y:S02]  /*70a0*/  ISETP.GE.AND P4, PT, R5, UR9, PT ;  /* 0x0000000905007c0c */ /* 0x000fe4000bf86270 */
[----:B------:R-:W-:Y:S02]  /*70b0*/  ISETP.GE.AND P3, PT, R4, UR9, PT ;  /* 0x0000000904007c0c */ /* 0x000fe4000bf66270 */
[C---:B------:R-:W-:Y:S02]  /*70c0*/  ISETP.GE.OR P5, PT, R9.reuse, UR8, P0 ;  /* 0x0000000809007c0c */ /* 0x040fe400087a6670 */
[C---:B------:R-:W-:Y:S02]  /*70d0*/  ISETP.GE.OR P6, PT, R9.reuse, UR8, P4 ;  /* 0x0000000809007c0c */ /* 0x040fe4000a7c6670 */
[----:B------:R-:W-:-:S03]  /*70e0*/  ISETP.GE.OR P2, PT, R9, UR8, P3 ;  /* 0x0000000809007c0c */ /* 0x000fc60009f46670 */
[----:B------:R-:W-:Y:S10]  /*70f0*/  @P1 BRA `(.L_x_83) ;  /* 0x0000000000641947 */ /* 0x000ff40003800000 */
[----:B------:R-:W5:Y:S01]  /*7100*/  LDCU UR15, c[0x0][0x390] ;  /* 0x00007200ff0f77ac */ /* 0x000f620008000800 */
[----:B------:R-:W-:Y:S01]  /*7110*/  SHF.R.S32.HI R11, RZ, 0x1f, R50 ;  /* 0x0000001fff0b7819 */ /* 0x000fe20000011432 */
[----:B0-234-:R-:W-:Y:S01]  /*7120*/  FMUL R0, RZ, UR11 ;  /* 0x0000000bff007c20 */ /* 0x01dfe20008400000 */
[----:B------:R-:W-:Y:S01]  /*7130*/  MOV R10, R50 ;  /* 0x00000032000a7202 */ /* 0x000fe20000000f00 */
[----:B------:R-:W0:Y:S02]  /*7140*/  LDCU UR14, c[0x0][0x38c] ;  /* 0x00007180ff0e77ac */ /* 0x000e240008000800 */
[--C-:B------:R-:W-:Y:S01]  /*7150*/  FFMA R12, RZ, UR10, -R0.reuse ;  /* 0x0000000aff0c7c23 */ /* 0x100fe20008000800 */
[----:B------:R-:W-:Y:S01]  /*7160*/  FFMA R0, RZ, UR10, R0 ;  /* 0x0000000aff007c23 */ /* 0x000fe20008000000 */
[----:B------:R-:W2:Y:S01]  /*7170*/  LDCU.64 UR6, c[0x0][0x400] ;  /* 0x00008000ff0677ac */ /* 0x000ea20008000a00 */
[----:B------:R-:W3:Y:S01]  /*7180*/  LDCU.64 UR4, c[0x0][0x3f8] ;  /* 0x00007f00ff0477ac */ /* 0x000ee20008000a00 */
[C---:B-----5:R-:W-:Y:S01]  /*7190*/  FMUL R9, R19.reuse, UR15 ;  /* 0x0000000f13097c20 */ /* 0x060fe20008400000 */
        /* <DEDUP_REMOVED lines=15> */
.L_x_83:
[----:B------:R-:W-:Y:S05]  /*7290*/  BSYNC.RECONVERGENT B0 ;  /* 0x0000000000007941 */ /* 0x000fea0003800200 */
.L_x_82:
[----:B------:R-:W-:Y:S01]  /*72a0*/  BSSY.RECONVERGENT B0, `(.L_x_84) ;  /* 0x000001d000007945 */ /* 0x000fe20003800200 */
[----:B------:R-:W-:Y:S02]  /*72b0*/  ISETP.GE.OR P1, PT, R8, UR8, P0 ;  /* 0x0000000808007c0c */ /* 0x000fe40008726670 */
[----:B------:R-:W-:Y:S01]  /*72c0*/  ISETP.GE.OR P0, PT, R7, UR8, P0 ;  /* 0x0000000807007c0c */ /* 0x000fe20008706670 */
[----:B------:R-:W-:-:S12]  /*72d0*/  @P5 BRA `(.L_x_85) ;  /* 0x0000000000645947 */ /* 0x000fd80003800000 */
[----:B------:R-:W5:Y:S01]  /*72e0*/  LDCU UR15, c[0x0][0x390] ;  /* 0x00007200ff0f77ac */ /* 0x000f620008000800 */
[----:B0-----:R-:W-:Y:S01]  /*72f0*/  SHF.R.S32.HI R11, RZ, 0x1f, R50 ;  /* 0x0000001fff0b7819 */ /* 0x001fe20000011432 */
[----:B--234-:R-:W-:Y:S01]  /*7300*/  FMUL R0, RZ, UR11 ;  /* 0x0000000bff007c20 */ /* 0x01cfe20008400000 */
        /* <DEDUP_REMOVED lines=22> */
.L_x_85:
[----:B------:R-:W-:Y:S05]  /*7470*/  BSYNC.RECONVERGENT B0 ;  /* 0x0000000000007941 */ /* 0x000fea0003800200 */
.L_x_84:
[----:B------:R-:W-:Y:S04]  /*7480*/  BSSY.RECONVERGENT B0, `(.L_x_86) ;  /* 0x000001b000007945 */ /* 0x000fe80003800200 */
[----:B------:R-:W-:Y:S05]  /*7490*/  @P1 BRA `(.L_x_87) ;  /* 0x0000000000641947 */ /* 0x000fea0003800000 */
        /* <DEDUP_REMOVED lines=25> */
.L_x_87:
[----:B------:R-:W-:Y:S05]  /*7630*/  BSYNC.RECONVERGENT B0 ;  /* 0x0000000000007941 */ /* 0x000fea0003800200 */
.L_x_86:
        /* <DEDUP_REMOVED lines=27> */
.L_x_89:
[----:B------:R-:W-:Y:S05]  /*77f0*/  BSYNC.RECONVERGENT B0 ;  /* 0x0000000000007941 */ /* 0x000fea0003800200 */
.L_x_88:
[----:B------:R-:W-:Y:S01]  /*7800*/  ISETP.GE.OR P0, PT, R50, UR8, P4 ;  /* 0x0000000832007c0c */ /* 0x000fe2000a706670 */
[----:B------:R-:W-:Y:S01]  /*7810*/  BSSY.RECONVERGENT B0, `(.L_x_90) ;  /* 0x000001d000007945 */ /* 0x000fe20003800200 */
[C---:B------:R-:W-:Y:S02]  /*7820*/  ISETP.GE.OR P5, PT, R8.reuse, UR8, P4 ;  /* 0x0000000808007c0c */ /* 0x040fe4000a7a6670 */
[----:B------:R-:W-:-:S09]  /*7830*/  ISETP.GE.OR P1, PT, R8, UR8, P3 ;  /* 0x0000000808007c0c */ /* 0x000fd20009f26670 */
[----:B------:R-:W-:Y:S05]  /*7840*/  @P0 BRA `(.L_x_91) ;  /* 0x0000000000640947 */ /* 0x000fea0003800000 */
[----:B------:R-:W5:Y:S01]  /*7850*/  LDCU UR15, c[0x0][0x390] ;  /* 0x00007200ff0f77ac */ /* 0x000f620008000800 */
[----:B0-234-:R-:W-:Y:S01]  /*7860*/  FMUL R0, RZ, UR11 ;  /* 0x0000000bff007c20 */ /* 0x01dfe20008400000 */
[----:B------:R-:W-:Y:S01]  /*7870*/  SHF.R.S32.HI R11, RZ, 0x1f, R50 ;  /* 0x0000001fff0b7819 */ /* 0x000fe20000011432 */
[----:B------:R-:W0:Y:S01]  /*7880*/  LDCU UR14, c[0x0][0x38c] ;  /* 0x00007180ff0e77ac */ /* 0x000e220008000800 */
[----:B------:R-:W-:Y:S01]  /*7890*/  MOV R10, R50 ;  /* 0x00000032000a7202 */ /* 0x000fe20000000f00 */
        /* <DEDUP_REMOVED lines=20> */
.L_x_91:
[----:B------:R-:W-:Y:S05]  /*79e0*/  BSYNC.RECONVERGENT B0 ;  /* 0x0000000000007941 */ /* 0x000fea0003800200 */
.L_x_90:
[----:B------:R-:W-:Y:S01]  /*79f0*/  BSSY.RECONVERGENT B0, `(.L_x_92) ;  /* 0x000001e000007945 */ /* 0x000fe20003800200 */
[C---:B------:R-:W-:Y:S02]  /*7a00*/  ISETP.GE.OR P0, PT, R7.reuse, UR8, P3 ;  /* 0x0000000807007c0c */ /* 0x040fe40009f06670 */
[----:B------:R-:W-:Y:S02]  /*7a10*/  ISETP.GE.OR P4, PT, R7, UR8, P4 ;  /* 0x0000000807007c0c */ /* 0x000fe4000a786670 */
[----:B------:R-:W-:Y:S01]  /*7a20*/  ISETP.GE.OR P3, PT, R50, UR8, P3 ;  /* 0x0000000832007c0c */ /* 0x000fe20009f66670 */
[----:B------:R-:W-:-:S12]  /*7a30*/  @P6 BRA `(.L_x_93) ;  /* 0x0000000000646947 */ /* 0x000fd80003800000 */
        /* <DEDUP_REMOVED lines=25> */
.L_x_93:
[----:B------:R-:W-:Y:S05]  /*7bd0*/  BSYNC.RECONVERGENT B0 ;  /* 0x0000000000007941 */ /* 0x000fea0003800200 */
.L_x_92:
[----:B------:R-:W-:Y:S04]  /*7be0*/  BSSY.RECONVERGENT B0, `(.L_x_94) ;  /* 0x000001b000007945 */ /* 0x000fe80003800200 */
        /* <DEDUP_REMOVED lines=26> */
.L_x_95:
[----:B------:R-:W-:Y:S05]  /*7d90*/  BSYNC.RECONVERGENT B0 ;  /* 0x0000000000007941 */ /* 0x000fea0003800200 */
.L_x_94:
        /* <DEDUP_REMOVED lines=13> */
[C---:B------:R-:W-:Y:S01]  /*7e70*/  FFMA R7, R44.reuse, UR14, -R7 ;  /* 0x0000000e2c077c23 */ /* 0x040fe20008000807 */
[----:B------:R-:W-:Y:S01]  /*7e80*/  FFMA R45, R44, UR15, R45 ;  /* 0x0000000f2c2d7c23 */ /* 0x000fe2000800002d */
[----:B--2---:R-:W-:-:S04]  /*7e90*/  IMAD.WIDE.U32 R8, R5, UR6, R8 ;  /* 0x0000000605087c25 */ /* 0x004fc8000f8e0008 */
[----:B------:R-:W-:Y:S01]  /*7ea0*/  FADD R6, R7, R6 ;  /* 0x0000000607067221 */ /* 0x000fe20000000000 */
[----:B------:R-:W-:Y:S01]  /*7eb0*/  FADD R45, R45, R0 ;  /* 0x000000002d2d7221 */ /* 0x000fe20000000000 */
[----:B------:R-:W-:Y:S01]  /*7ec0*/  IMAD R5, R5, UR7, R9 ;  /* 0x0000000705057c24 */ /* 0x000fe2000f8e0209 */
[----:B---3--:R-:W-:-:S03]  /*7ed0*/  LEA R10, P4, R8, UR4, 0x1 ;  /* 0x00000004080a7c11 */ /* 0x008fc6000f8808ff */
[----:B------:R-:W-:Y:S02]  /*7ee0*/  F2FP.F16.F32.PACK_AB R0, R45, R6 ;  /* 0x000000062d00723e */ /* 0x000fe400000000ff */
[--C-:B------:R-:W-:Y:S02]  /*7ef0*/  LEA.HI.X R11, R8, UR5, R5.reuse, 0x1, P4 ;  /* 0x00000005080b7c11 */ /* 0x100fe4000a0f0c05 */
[----:B-1----:R-:W-:Y:S02]  /*7f00*/  LEA R6, P4, R2, R10, 0x1 ;  /* 0x0000000a02067211 */ /* 0x002fe400078808ff */
[----:B------:R-:W-:Y:S01]  /*7f10*/  PRMT R5, R0, 0x7632, R5 ;  /* 0x0000763200057816 */ /* 0x000fe20000000005 */
[----:B------:R0:W-:Y:S01]  /*7f20*/  STG.E.U16 desc[UR12][R10.64+0x6], R0 ;  /* 0x000006000a007986 */ /* 0x0001e2000c10150c */
[----:B------:R-:W-:-:S05]  /*7f30*/  LEA.HI.X R7, R2, R11, R3, 0x1, P4 ;  /* 0x0000000b02077211 */ /* 0x000fca00020f0c03 */
[----:B------:R0:W-:Y:S04]  /*7f40*/  STG.E.U16 desc[UR12][R6.64+0x6], R5 ;  /* 0x0000060506007986 */ /* 0x0001e8000c10150c */
.L_x_97:
[----:B------:R-:W-:Y:S05]  /*7f50*/  BSYNC.RECONVERGENT B0 ;  /* 0x0000000000007941 */ /* 0x000fea0003800200 */
.L_x_96:
        /* <DEDUP_REMOVED lines=27> */
.L_x_99:
[----:B------:R-:W-:Y:S05]  /*8110*/  BSYNC.RECONVERGENT B0 ;  /* 0x0000000000007941 */ /* 0x000fea0003800200 */
.L_x_98:
        /* <DEDUP_REMOVED lines=27> */
.L_x_101:
[----:B------:R-:W-:Y:S05]  /*82d0*/  BSYNC.RECONVERGENT B0 ;  /* 0x0000000000007941 */ /* 0x000fea0003800200 */
.L_x_100:
        /* <DEDUP_REMOVED lines=27> */
.L_x_103:
[----:B------:R-:W-:Y:S05]  /*8490*/  BSYNC.RECONVERGENT B0 ;  /* 0x0000000000007941 */ /* 0x000fea0003800200 */
.L_x_102:
[----:B------:R-:W-:Y:S05]  /*84a0*/  @P0 EXIT ;  /* 0x000000000000094d */ /* 0x000fea0003800000 */
[----:B------:R-:W2:Y:S01]  /*84b0*/  LDCU UR9, c[0x0][0x390] ;  /* 0x00007200ff0977ac */ /* 0x000ea20008000800 */
[----:B0-----:R-:W-:Y:S01]  /*84c0*/  FMUL R5, RZ, UR11 ;  /* 0x0000000bff057c20 */ /* 0x001fe20008400000 */
[----:B------:R-:W-:Y:S01]  /*84d0*/  SHF.R.S32.HI R51, RZ, 0x1f, R50 ;  /* 0x0000001fff337819 */ /* 0x000fe20000011432 */
[----:B------:R-:W0:Y:S02]  /*84e0*/  LDCU UR8, c[0x0][0x38c] ;  /* 0x00007180ff0877ac */ /* 0x000e240008000800 */
[--C-:B------:R-:W-:Y:S01]  /*84f0*/  FFMA R7, RZ, UR10, -R5.reuse ;  /* 0x0000000aff077c23 */ /* 0x100fe20008000805 */
[----:B------:R-:W-:Y:S01]  /*8500*/  FFMA R5, RZ, UR10, R5 ;  /* 0x0000000aff057c23 */ /* 0x000fe20008000005 */
[----:B------:R-:W5:Y:S01]  /*8510*/  LDCU.64 UR6, c[0x0][0x400] ;  /* 0x00008000ff0677ac */ /* 0x000f620008000a00 */
[----:B------:R-:W1:Y:S01]  /*8520*/  LDCU.64 UR4, c[0x0][0x3f8] ;  /* 0x00007f00ff0477ac */ /* 0x000e620008000a00 */
[C---:B--234-:R-:W-:Y:S01]  /*8530*/  FMUL R0, R46.reuse, UR9 ;  /* 0x000000092e007c20 */ /* 0x05cfe20008400000 */
[----:B0-----:R-:W-:-:S03]  /*8540*/  FMUL R46, R46, UR8 ;  /* 0x000000082e2e7c20 */ /* 0x001fc60008400000 */
[----:B------:R-:W-:Y:S01]  /*8550*/  FFMA R0, R47, UR8, -R0 ;  /* 0x000000082f007c23 */ /* 0x000fe20008000800 */
[----:B-----5:R-:W-:-:S04]  /*8560*/  IMAD.WIDE.U32 R50, R4, UR6, R50 ;  /* 0x0000000604327c25 */ /* 0x020fc8000f8e0032 */
[----:B------:R-:W-:Y:S01]  /*8570*/  FFMA R46, R47, UR9, R46 ;  /* 0x000000092f2e7c23 */ /* 0x000fe2000800002e */
[----:B------:R-:W-:Y:S01]  /*8580*/  FADD R0, R0, R7 ;  /* 0x0000000700007221 */ /* 0x000fe20000000000 */
[----:B------:R-:W-:Y:S01]  /*8590*/  IMAD R7, R4, UR7, R51 ;  /* 0x0000000704077c24 */ /* 0x000fe2000f8e0233 */
[----:B-1----:R-:W-:Y:S01]  /*85a0*/  LEA R6, P0, R50, UR4, 0x1 ;  /* 0x0000000432067c11 */ /* 0x002fe2000f8008ff */
[----:B------:R-:W-:-:S03]  /*85b0*/  FADD R5, R46, R5 ;  /* 0x000000052e057221 */ /* 0x000fc60000000000 */
[----:B------:R-:W-:Y:S02]  /*85c0*/  LEA.HI.X R7, R50, UR5, R7, 0x1, P0 ;  /* 0x0000000532077c11 */ /* 0x000fe400080f0c07 */
[C---:B------:R-:W-:Y:S02]  /*85d0*/  LEA R4, P0, R2.reuse, R6, 0x1 ;  /* 0x0000000602047211 */ /* 0x040fe400078008ff */
[----:B------:R-:W-:Y:S02]  /*85e0*/  F2FP.F16.F32.PACK_AB R0, R5, R0 ;  /* 0x000000000500723e */ /* 0x000fe400000000ff */
[----:B------:R-:W-:Y:S02]  /*85f0*/  LEA.HI.X R5, R2, R7, R3, 0x1, P0 ;  /* 0x0000000702057211 */ /* 0x000fe400000f0c03 */
[----:B------:R-:W-:Y:S01]  /*8600*/  PRMT R2, R0, 0x7632, R2 ;  /* 0x0000763200027816 */ /* 0x000fe20000000002 */
[----:B------:R-:W-:Y:S04]  /*8610*/  STG.E.U16 desc[UR12][R6.64+0x6], R0 ;  /* 0x0000060006007986 */ /* 0x000fe8000c10150c */
[----:B------:R-:W-:Y:S01]  /*8620*/  STG.E.U16 desc[UR12][R4.64+0x6], R2 ;  /* 0x0000060204007986 */ /* 0x000fe2000c10150c */
[----:B------:R-:W-:Y:S05]  /*8630*/  EXIT ;  /* 0x000000000000794d */ /* 0x000fea0003800000 */
.L_x_104:
        /* <DEDUP_REMOVED lines=12> */
.L_x_129:


//--------------------- .text._ZN7cutlass9reference6device6kernel12BlockForEachINS_6half_tENS1_6detail17RandomUniformFuncIS4_EEEEvPT_mNT0_6ParamsE --------------------------
	.section	.text._ZN7cutlass9reference6device6kernel12BlockForEachINS_6half_tENS1_6detail17RandomUniformFuncIS4_EEEEvPT_mNT0_6ParamsE,"ax",@progbits
	.align	128
        .global         _ZN7cutlass9reference6device6kernel12BlockForEachINS_6half_tENS1_6detail17RandomUniformFuncIS4_EEEEvPT_mNT0_6ParamsE
        .type           _ZN7cutlass9reference6device6kernel12BlockForEachINS_6half_tENS1_6detail17RandomUniformFuncIS4_EEEEvPT_mNT0_6ParamsE,@function
        .size           _ZN7cutlass9reference6device6kernel12BlockForEachINS_6half_tENS1_6detail17RandomUniformFuncIS4_EEEEvPT_mNT0_6ParamsE,(.L_x_130 - _ZN7cutlass9reference6device6kernel12BlockForEachINS_6half_tENS1_6detail17RandomUniformFuncIS4_EEEEvPT_mNT0_6ParamsE)
        .other          _ZN7cutlass9reference6device6kernel12BlockForEachINS_6half_tENS1_6detail17RandomUniformFuncIS4_EEEEvPT_mNT0_6ParamsE,@"STO_CUDA_ENTRY STV_DEFAULT"
_ZN7cutlass9reference6device6kernel12BlockForEachINS_6half_tENS1_6detail17RandomUniformFuncIS4_EEEEvPT_mNT0_6ParamsE:
.text._ZN7cutlass9reference6device6kernel12BlockForEachINS_6half_tENS1_6detail17RandomUniformFuncIS4_EEEEvPT_mNT0_6ParamsE:
[----:B------:R-:W0:Y:S08]  /*0000*/  LDC R1, c[0x0][0x37c] ;  /* 0x0000df00ff017b82 */ /* 0x000e300000000800 */
[----:B------:R-:W1:Y:S01]  /*0010*/  LDC.64 R4, c[0x0][0x390] ;  /* 0x0000e400ff047b82 */ /* 0x000e620000000a00 */
[----:B------:R-:W2:Y:S01]  /*0020*/  S2R R15, SR_TID.X ;  /* 0x00000000000f7919 */ /* 0x000ea20000002100 */
[----:B0-----:R-:W-:Y:S01]  /*0030*/  VIADD R1, R1, 0xffffffa0 ;  /* 0xffffffa001017836 */ /* 0x001fe20000000000 */
[----:B------:R-:W0:Y:S01]  /*0040*/  LDCU.64 UR18, c[0x0][0x358] ;  /* 0x00006b00ff1277ac */ /* 0x000e220008000a00 */
[----:B------:R-:W-:Y:S04]  /*0050*/  BSSY.RECONVERGENT B1, `(.L_x_105) ;  /* 0x0000270000017945 */ /* 0x000fe80003800200 */
[----:B------:R-:W3:Y:S08]  /*0060*/  LDC.64 R12, c[0x0][0x398] ;  /* 0x0000e600ff0c7b82 */ /* 0x000ef00000000a00 */
[----:B------:R-:W4:Y:S08]  /*0070*/  LDC.64 R18, c[0x0][0x390] ;  /* 0x0000e400ff127b82 */ /* 0x000f300000000a00 */
[----:B------:R-:W5:Y:S01]  /*0080*/  LDC.64 R16, c[0x0][0x3a8] ;  /* 0x0000ea00ff107b82 */ /* 0x000f620000000a00 */
[----:B-1----:R-:W-:-:S02]  /*0090*/  LOP3.LUT R6, R4, 0xaad26b49, RZ, 0x3c, !PT ;  /* 0xaad26b4904067812 */ /* 0x002fc400078e3cff */
[----:B------:R-:W-:-:S03]  /*00a0*/  LOP3.LUT R4, R5, 0xf7dcefdd, RZ, 0x3c, !PT ;  /* 0xf7dcefdd05047812 */ /* 0x000fc600078e3cff */
[----:B------:R-:W-:Y:S02]  /*00b0*/  IMAD R5, R6, 0x4182bed5, RZ ;  /* 0x4182bed506057824 */ /* 0x000fe400078e02ff */
[----:B------:R-:W1:Y:S01]  /*00c0*/  LDC.64 R8, c[0x0][0x3b0] ;  /* 0x0000ec00ff087b82 */ /* 0x000e620000000a00 */
[----:B------:R-:W-:Y:S01]  /*00d0*/  IMAD R4, R4, -0x658354e5, RZ ;  /* 0x9a7cab1b04047824 */ /* 0x000fe200078e02ff */
[----:B---3--:R3:W-:Y:S01]  /*00e0*/  STL.64 [R1+0x8], R12 ;  /* 0x0000080c01007387 */ /* 0x0087e20000100a00 */
[C---:B------:R-:W-:Y:S02]  /*00f0*/  IADD3 R7, PT, PT, R5.reuse, 0x75bcd15, RZ ;  /* 0x075bcd1505077810 */ /* 0x040fe40007ffe0ff */
[C---:B------:R-:W-:Y:S01]  /*0100*/  VIADD R11, R4.reuse, 0x1f123bb5 ;  /* 0x1f123bb5040b7836 */ /* 0x040fe20000000000 */
[C---:B------:R-:W-:Y:S02]  /*0110*/  IADD3 R6, PT, PT, R5.reuse, 0x64f0c9, R4 ;  /* 0x0064f0c905067810 */ /* 0x040fe40007ffe004 */
[----:B------:R-:W2:Y:S01]  /*0120*/  LDC.64 R2, c[0x0][0x3b8] ;  /* 0x0000ee00ff027b82 */ /* 0x000ea20000000a00 */
[C---:B------:R-:W-:Y:S01]  /*0130*/  LOP3.LUT R10, R5.reuse, 0x159a55e5, RZ, 0x3c, !PT ;  /* 0x159a55e5050a7812 */ /* 0x040fe200078e3cff */
[----:B------:R-:W-:Y:S01]  /*0140*/  VIADD R5, R5, 0x583f19 ;  /* 0x00583f1905057836 */ /* 0x000fe20000000000 */
[----:B------:R-:W-:Y:S01]  /*0150*/  LOP3.LUT R4, R4, 0x5491333, RZ, 0x3c, !PT ;  /* 0x0549133304047812 */ /* 0x000fe200078e3cff */
[----:B----4-:R4:W-:Y:S04]  /*0160*/  STL.64 [R1], R18 ;  /* 0x0000001201007387 */ /* 0x0109e80000100a00 */
[----:B------:R-:W0:Y:S01]  /*0170*/  LDC R14, c[0x0][0x3a0] ;  /* 0x0000e800ff0e7b82 */ /* 0x000e220000000800 */
[----:B-----5:R4:W-:Y:S04]  /*0180*/  STL.64 [R1+0x18], R16 ;  /* 0x0000181001007387 */ /* 0x0209e80000100a00 */
[----:B------:R4:W-:Y:S03]  /*0190*/  STL.64 [R1+0x30], R6 ;  /* 0x0000300601007387 */ /* 0x0009e60000100a00 */
[----:B------:R-:W5:Y:S01]  /*01a0*/  S2UR UR4, SR_CTAID.X ;  /* 0x00000000000479c3 */ /* 0x000f620000002500 */
[----:B-1----:R4:W-:Y:S04]  /*01b0*/  STL.64 [R1+0x20], R8 ;  /* 0x0000200801007387 */ /* 0x0029e80000100a00 */
[----:B------:R4:W-:Y:S01]  /*01c0*/  STL.64 [R1+0x38], R10 ;  /* 0x0000380a01007387 */ /* 0x0009e20000100a00 */
[----:B---3--:R-:W-:-:S02]  /*01d0*/  HFMA2 R12, -RZ, RZ, 0, 0 ;  /* 0x00000000ff0c7431 */ /* 0x008fc400000001ff */
[----:B------:R-:W5:Y:S01]  /*01e0*/  LDC R0, c[0x0][0x360] ;  /* 0x0000d800ff007b82 */ /* 0x000f620000000800 */
[----:B--2---:R4:W-:Y:S04]  /*01f0*/  STL.64 [R1+0x28], R2 ;  /* 0x0000280201007387 */ /* 0x0049e80000100a00 */
[----:B------:R4:W-:Y:S04]  /*0200*/  STL.64 [R1+0x40], R4 ;  /* 0x0000400401007387 */ /* 0x0009e80000100a00 */
[----:B0-----:R4:W-:Y:S01]  /*0210*/  STL [R1+0x10], R14 ;  /* 0x0000100e01007387 */ /* 0x0019e20000100800 */
[----:B-----5:R-:W-:-:S05]  /*0220*/  IMAD R13, R0, UR4, R15 ;  /* 0x00000004000d7c24 */ /* 0x020fca000f8e020f */
[----:B------:R-:W-:-:S13]  /*0230*/  ISETP.NE.AND P0, PT, R13, RZ, PT ;  /* 0x000000ff0d00720c */ /* 0x000fda0003f05270 */
[----:B----4-:R-:W-:Y:S05]  /*0240*/  @!P0 BRA `(.L_x_106) ;  /* 0x0000002400408947 */ /* 0x010fea0003800000 */
[----:B------:R-:W-:Y:S02]  /*0250*/  MOV R21, RZ ;  /* 0x000000ff00157202 */ /* 0x000fe40000000f00 */
[----:B------:R-:W-:Y:S02]  /*0260*/  MOV R9, R13 ;  /* 0x0000000d00097202 */ /* 0x000fe40000000f00 */
[----:B------:R-:W-:-:S07]  /*0270*/  MOV R8, R12 ;  /* 0x0000000c00087202 */ /* 0x000fce0000000f00 */
.L_x_115:
[----:B------:R-:W-:Y:S01]  /*0280*/  LOP3.LUT R14, R9, 0x3, RZ, 0xc0, !PT ;  /* 0x00000003090e7812 */ /* 0x000fe200078ec0ff */
[----:B------:R-:W-:Y:S03]  /*0290*/  BSSY.RECONVERGENT B0, `(.L_x_107) ;  /* 0x0000245000007945 */ /* 0x000fe60003800200 */
[----:B------:R-:W-:-:S04]  /*02a0*/  ISETP.NE.U32.AND P0, PT, R14, RZ, PT ;  /* 0x000000ff0e00720c */ /* 0x000fc80003f05070 */
[----:B------:R-:W-:-:S13]  /*02b0*/  ISETP.NE.AND.EX P0, PT, RZ, RZ, PT, P0 ;  /* 0x000000ffff00720c */ /* 0x000fda0003f05300 */
[----:B012---:R-:W-:Y:S05]  /*02c0*/  @!P0 BRA `(.L_x_108) ;  /* 0x0000002400048947 */ /* 0x007fea0003800000 */
[----:B------:R-:W0:Y:S01]  /*02d0*/  LDC.64 R24, c[0x4][RZ] ;  /* 0x01000000ff187b82 */ /* 0x000e220000000a00 */
[----:B------:R-:W-:Y:S01]  /*02e0*/  IMAD.MOV.U32 R26, RZ, RZ, RZ ;  /* 0x000000ffff1a7224 */ /* 0x000fe200078e00ff */
[----:B------:R-:W-:Y:S02]  /*02f0*/  CS2R R4, SRZ ;  /* 0x0000000000047805 */ /* 0x000fe4000001ff00 */
[----:B------:R-:W-:Y:S02]  /*0300*/  CS2R R10, SRZ ;  /* 0x00000000000a7805 */ /* 0x000fe4000001ff00 */
[----:B------:R-:W-:Y:S01]  /*0310*/  MOV R7, RZ ;  /* 0x000000ff00077202 */ /* 0x000fe20000000f00 */
[----:B0-----:R-:W-:-:S07]  /*0320*/  IMAD.WIDE.U32 R24, R21, 0xc80, R24 ;  /* 0x00000c8015187825 */ /* 0x001fce00078e0018 */
.L_x_110:
[----:B------:R-:W-:-:S06]  /*0330*/  LEA R3, R26, R1, 0x2 ;  /* 0x000000011a037211 */ /* 0x000fcc00078e10ff */
[----:B------:R-:W5:Y:S01]  /*0340*/  LDL R3, [R3+0x34] ;  /* 0x0000340003037983 */ /* 0x000f620000100800 */
[----:B------:R-:W-:Y:S01]  /*0350*/  SHF.L.U32 R2, R26, 0x5, RZ ;  /* 0x000000051a027819 */ /* 0x000fe200000006ff */
[----:B------:R-:W-:-:S06]  /*0360*/  UMOV UR4, URZ ;  /* 0x000000ff00047c82 */ /* 0x000fcc0008000000 */
.L_x_109:
[----:B-----5:R-:W-:Y:S01]  /*0370*/  SHF.R.U32.HI R15, RZ, UR4, R3 ;  /* 0x00000004ff0f7c19 */ /* 0x020fe20008011603 */
[----:B------:R-:W-:-:S03]  /*0380*/  VIADD R16, R2, UR4 ;  /* 0x0000000402107c36 */ /* 0x000fc60008000000 */
[----:B------:R-:W-:Y:S01]  /*0390*/  LOP3.LUT R17, R15, 0x1, RZ, 0xc0, !PT ;  /* 0x000000010f117812 */ /* 0x000fe200078ec0ff */
[----:B------:R-:W-:-:S03]  /*03a0*/  IMAD R29, R16, 0x5, RZ ;  /* 0x00000005101d7824 */ /* 0x000fc600078e02ff */
[----:B------:R-:W-:Y:S01]  /*03b0*/  ISETP.NE.U32.AND P0, PT, R17, 0x1, PT ;  /* 0x000000011100780c */ /* 0x000fe20003f05070 */
[----:B------:R-:W-:-:S03]  /*03c0*/  IMAD.WIDE.U32 R28, R29, 0x4, R24 ;  /* 0x000000041d1c7825 */ /* 0x000fc600078e0018 */
[----:B------:R-:W-:-:S09]  /*03d0*/  R2P PR, R15, 0x7e ;  /* 0x0000007e0f007804 */ /* 0x000fd20000000000 */
[----:B------:R-:W2:Y:S04]  /*03e0*/  @!P0 LDG.E R22, desc[UR18][R28.64+0x10] ;  /* 0x000010121c168981 */ /* 0x000ea8000c1e1900 */
[----:B------:R-:W3:Y:S04]  /*03f0*/  @P1 LDG.E R20, desc[UR18][R28.64+0x24] ;  /* 0x000024121c141981 */ /* 0x000ee8000c1e1900 */
[----:B------:R-:W4:Y:S04]  /*0400*/  @P2 LDG.E R18, desc[UR18][R28.64+0x38] ;  /* 0x000038121c122981 */ /* 0x000f28000c1e1900 */
[----:B------:R-:W4:Y:S04]  /*0410*/  @P3 LDG.E R16, desc[UR18][R28.64+0x4c] ;  /* 0x00004c121c103981 */ /* 0x000f28000c1e1900 */
[----:B------:R-:W4:Y:S04]  /*0420*/  @!P0 LDG.E R17, desc[UR18][R28.64+0x4] ;  /* 0x000004121c118981 */ /* 0x000f28000c1e1900 */
[----:B------:R-:W4:Y:S01]  /*0430*/  @P1 LDG.E R19, desc[UR18][R28.64+0x18] ;  /* 0x000018121c131981 */ /* 0x000f22000c1e1900 */
[----:B--2---:R-:W-:-:S04]  /*0440*/  @!P0 LOP3.LUT R5, R5, R22, RZ, 0x3c, !PT ;  /* 0x0000001605058212 */ /* 0x004fc800078e3cff */
[----:B---3--:R-:W-:Y:S02]  /*0450*/  @P1 LOP3.LUT R5, R5, R20, RZ, 0x3c, !PT ;  /* 0x0000001405051212 */ /* 0x008fe400078e3cff */
[----:B------:R-:W2:Y:S02]  /*0460*/  @!P0 LDG.E R20, desc[UR18][R28.64] ;  /* 0x000000121c148981 */ /* 0x000ea4000c1e1900 */
[----:B----4-:R-:W-:Y:S02]  /*0470*/  @P2 LOP3.LUT R5, R5, R18, RZ, 0x3c, !PT ;  /* 0x0000001205052212 */ /* 0x010fe400078e3cff */
[----:B------:R-:W3:Y:S02]  /*0480*/  @P4 LDG.E R18, desc[UR18][R28.64+0x60] ;  /* 0x000060121c124981 */ /* 0x000ee4000c1e1900 */
[----:B------:R-:W-:Y:S02]  /*0490*/  @P3 LOP3.LUT R5, R5, R16, RZ, 0x3c, !PT ;  /* 0x0000001005053212 */ /* 0x000fe400078e3cff */
[----:B------:R-:W4:Y:S01]  /*04a0*/  @P5 LDG.E R16, desc[UR18][R28.64+0x74] ;  /* 0x000074121c105981 */ /* 0x000f22000c1e1900 */
[----:B------:R-:W-:-:S03]  /*04b0*/  @!P0 LOP3.LUT R10, R10, R17, RZ, 0x3c, !PT ;  /* 0x000000110a0a8212 */ /* 0x000fc600078e3cff */
[----:B------:R-:W2:Y:S01]  /*04c0*/  @!P0 LDG.E R17, desc[UR18][R28.64+0xc] ;  /* 0x00000c121c118981 */ /* 0x000ea2000c1e1900 */
[----:B---3--:R-:W-:-:S03]  /*04d0*/  @P4 LOP3.LUT R5, R5, R18, RZ, 0x3c, !PT ;  /* 0x0000001205054212 */ /* 0x008fc600078e3cff */
[----:B------:R-:W3:Y:S01]  /*04e0*/  @P1 LDG.E R18, desc[UR18][R28.64+0x14] ;  /* 0x000014121c121981 */ /* 0x000ee2000c1e1900 */
[----:B----4-:R-:W-:-:S03]  /*04f0*/  @P5 LOP3.LUT R5, R5, R16, RZ, 0x3c, !PT ;  /* 0x0000001005055212 */ /* 0x010fc600078e3cff */
[----:B------:R-:W4:Y:S01]  /*0500*/  @P6 LDG.E R16, desc[UR18][R28.64+0x88] ;  /* 0x000088121c106981 */ /* 0x000f22000c1e1900 */
[----:B--2---:R-:W-:-:S03]  /*0510*/  @!P0 LOP3.LUT R7, R7, R20, RZ, 0x3c, !PT ;  /* 0x0000001407078212 */ /* 0x004fc600078e3cff */
[----:B------:R-:W2:Y:S01]  /*0520*/  @!P0 LDG.E R20, desc[UR18][R28.64+0x8] ;  /* 0x000008121c148981 */ /* 0x000ea2000c1e1900 */
[----:B------:R-:W-:-:S03]  /*0530*/  @!P0 LOP3.LUT R4, R4, R17, RZ, 0x3c, !PT ;  /* 0x0000001104048212 */ /* 0x000fc600078e3cff */
[----:B------:R-:W2:Y:S01]  /*0540*/  @P1 LDG.E R17, desc[UR18][R28.64+0x20] ;  /* 0x000020121c111981 */ /* 0x000ea2000c1e1900 */
[----:B---3--:R-:W-:-:S03]  /*0550*/  @P1 LOP3.LUT R7, R7, R18, RZ, 0x3c, !PT ;  /* 0x0000001207071212 */ /* 0x008fc600078e3cff */
[----:B------:R-:W3:Y:S01]  /*0560*/  @P1 LDG.E R18, desc[UR18][R28.64+0x1c] ;  /* 0x00001c121c121981 */ /* 0x000ee2000c1e1900 */
[----:B----4-:R-:W-:-:S03]  /*0570*/  @P6 LOP3.LUT R5, R5, R16, RZ, 0x3c, !PT ;  /* 0x0000001005056212 */ /* 0x010fc600078e3cff */
[----:B------:R-:W4:Y:S01]  /*0580*/  @P2 LDG.E R16, desc[UR18][R28.64+0x28] ;  /* 0x000028121c102981 */ /* 0x000f22000c1e1900 */
[----:B--2---:R-:W-:Y:S02]  /*0590*/  @!P0 LOP3.LUT R11, R11, R20, RZ, 0x3c, !PT ;  /* 0x000000140b0b8212 */ /* 0x004fe400078e3cff */
[----:B------:R-:W-:Y:S02]  /*05a0*/  @P1 LOP3.LUT R10, R10, R19, RZ, 0x3c, !PT ;  /* 0x000000130a0a1212 */ /* 0x000fe400078e3cff */
[----:B------:R-:W-:Y:S01]  /*05b0*/  @P1 LOP3.LUT R4, R4, R17, RZ, 0x3c, !PT ;  /* 0x0000001104041212 */ /* 0x000fe200078e3cff */
[----:B------:R-:W2:Y:S04]  /*05c0*/  @P2 LDG.E R19, desc[UR18][R28.64+0x2c] ;  /* 0x00002c121c132981 */ /* 0x000ea8000c1e1900 */
[----:B------:R-:W2:Y:S01]  /*05d0*/  @P2 LDG.E R17, desc[UR18][R28.64+0x34] ;  /* 0x000034121c112981 */ /* 0x000ea2000c1e1900 */
[----:B---3--:R-:W-:-:S03]  /*05e0*/  @P1 LOP3.LUT R11, R11, R18, RZ, 0x3c, !PT ;  /* 0x000000120b0b1212 */ /* 0x008fc600078e3cff */
[----:B------:R-:W3:Y:S01]  /*05f0*/  @P2 LDG.E R18, desc[UR18][R28.64+0x30] ;  /* 0x000030121c122981 */ /* 0x000ee2000c1e1900 */
[----:B----4-:R-:W-:-:S03]  /*0600*/  @P2 LOP3.LUT R7, R7, R16, RZ, 0x3c, !PT ;  /* 0x0000001007072212 */ /* 0x010fc600078e3cff */
[----:B------:R-:W4:Y:S01]  /*0610*/  @P3 LDG.E R16, desc[UR18][R28.64+0x3c] ;  /* 0x00003c121c103981 */ /* 0x000f22000c1e1900 */
[----:B--2---:R-:W-:-:S03]  /*0620*/  @P2 LOP3.LUT R10, R10, R19, RZ, 0x3c, !PT ;  /* 0x000000130a0a2212 */ /* 0x004fc600078e3cff */
[----:B------:R-:W2:Y:S01]  /*0630*/  @P3 LDG.E R19, desc[UR18][R28.64+0x40] ;  /* 0x000040121c133981 */ /* 0x000ea2000c1e1900 */
[----:B------:R-:W-:-:S03]  /*0640*/  @P2 LOP3.LUT R4, R4, R17, RZ, 0x3c, !PT ;  /* 0x0000001104042212 */ /* 0x000fc600078e3cff */
        /* <DEDUP_REMOVED lines=21> */
[----:B------:R-:W-:Y:S02]  /*07a0*/  LOP3.LUT P0, RZ, R15, 0x80, RZ, 0xc0, !PT ;  /* 0x000000800fff7812 */ /* 0x000fe4000780c0ff */
[----:B--2---:R-:W-:Y:S02]  /*07b0*/  @P5 LOP3.LUT R10, R10, R19, RZ, 0x3c, !PT ;  /* 0x000000130a0a5212 */ /* 0x004fe400078e3cff */
        /* <DEDUP_REMOVED lines=15> */
[----:B--2---:R-:W-:Y:S02]  /*08b0*/  @P0 LOP3.LUT R10, R10, R19, RZ, 0x3c, !PT ;  /* 0x000000130a0a0212 */ /* 0x004fe400078e3cff */
[----:B------:R-:W-:Y:S02]  /*08c0*/  @P0 LOP3.LUT R4, R4, R17, RZ, 0x3c, !PT ;  /* 0x0000001104040212 */ /* 0x000fe400078e3cff */
[----:B---3--:R-:W-:Y:S02]  /*08d0*/  @P0 LOP3.LUT R11, R11, R18, RZ, 0x3c, !PT ;  /* 0x000000120b0b0212 */ /* 0x008fe400078e3cff */
[----:B----4-:R-:W-:Y:S02]  /*08e0*/  @P0 LOP3.LUT R5, R5, R16, RZ, 0x3c, !PT ;  /* 0x0000001005050212 */ /* 0x010fe400078e3cff */
[----:B------:R-:W-:-:S13]  /*08f0*/  R2P PR, R15.B1, 0x7f ;  /* 0x0000007f0f007804 */ /* 0x000fda0000001000 */
[----:B------:R-:W2:Y:S04]  /*0900*/  @P0 LDG.E R16, desc[UR18][R28.64+0xa0] ;  /* 0x0000a0121c100981 */ /* 0x000ea8000c1e1900 */
[----:B------:R-:W3:Y:S04]  /*0910*/  @P0 LDG.E R18, desc[UR18][R28.64+0xa8] ;  /* 0x0000a8121c120981 */ /* 0x000ee8000c1e1900 */
[----:B------:R-:W4:Y:S04]  /*0920*/  @P0 LDG.E R17, desc[UR18][R28.64+0xac] ;  /* 0x0000ac121c110981 */ /* 0x000f28000c1e1900 */
[----:B------:R-:W4:Y:S04]  /*0930*/  @P0 LDG.E R19, desc[UR18][R28.64+0xa4] ;  /* 0x0000a4121c130981 */ /* 0x000f28000c1e1900 */
[----:B------:R-:W4:Y:S04]  /*0940*/  @P1 LDG.E R20, desc[UR18][R28.64+0xc4] ;  /* 0x0000c4121c141981 */ /* 0x000f28000c1e1900 */
[----:B------:R-:W4:Y:S01]  /*0950*/  @P6 LDG.E R22, desc[UR18][R28.64+0x128] ;  /* 0x000128121c166981 */ /* 0x000f22000c1e1900 */
[----:B--2---:R-:W-:-:S03]  /*0960*/  @P0 LOP3.LUT R7, R7, R16, RZ, 0x3c, !PT ;  /* 0x0000001007070212 */ /* 0x004fc600078e3cff */
        /* <DEDUP_REMOVED lines=9> */
[----:B------:R-:W-:Y:S02]  /*0a00*/  LOP3.LUT P0, RZ, R15, 0x8000, RZ, 0xc0, !PT ;  /* 0x000080000fff7812 */ /* 0x000fe4000780c0ff */
[----:B---3--:R-:W-:Y:S01]  /*0a10*/  @P1 LOP3.LUT R7, R7, R18, RZ, 0x3c, !PT ;  /* 0x0000001207071212 */ /* 0x008fe200078e3cff */
[----:B------:R-:W3:Y:S01]  /*0a20*/  @P2 LDG.E R15, desc[UR18][R28.64+0xd4] ;  /* 0x0000d4121c0f2981 */ /* 0x000ee2000c1e1900 */
[----:B----4-:R-:W-:-:S03]  /*0a30*/  @P1 LOP3.LUT R4, R4, R17, RZ, 0x3c, !PT ;  /* 0x0000001104041212 */ /* 0x010fc600078e3cff */
[----:B------:R-:W4:Y:S04]  /*0a40*/  @P2 LDG.E R18, desc[UR18][R28.64+0xc8] ;  /* 0x0000c8121c122981 */ /* 0x000f28000c1e1900 */
[----:B------:R-:W4:Y:S01]  /*0a50*/  @P2 LDG.E R17, desc[UR18][R28.64+0xcc] ;  /* 0x0000cc121c112981 */ /* 0x000f22000c1e1900 */
[----:B--2---:R-:W-:-:S03]  /*0a60*/  @P1 LOP3.LUT R11, R11, R16, RZ, 0x3c, !PT ;  /* 0x000000100b0b1212 */ /* 0x004fc600078e3cff */
[----:B------:R-:W2:Y:S01]  /*0a70*/  @P2 LDG.E R16, desc[UR18][R28.64+0xd0] ;  /* 0x0000d0121c102981 */ /* 0x000ea2000c1e1900 */
[----:B------:R-:W-:Y:S02]  /*0a80*/  @P1 LOP3.LUT R10, R10, R19, RZ, 0x3c, !PT ;  /* 0x000000130a0a1212 */ /* 0x000fe400078e3cff */
[----:B------:R-:W-:Y:S02]  /*0a90*/  @P1 LOP3.LUT R5, R5, R20, RZ, 0x3c, !PT ;  /* 0x0000001405051212 */ /* 0x000fe400078e3cff */
[----:B---3--:R-:W-:Y:S01]  /*0aa0*/  @P2 LOP3.LUT R4, R4, R15, RZ, 0x3c, !PT ;  /* 0x0000000f04042212 */ /* 0x008fe200078e3cff */
[----:B------:R-:W3:Y:S01]  /*0ab0*/  @P2 LDG.E R20, desc[UR18][R28.64+0xd8] ;  /* 0x0000d8121c142981 */ /* 0x000ee2000c1e1900 */
[----:B----4-:R-:W-:-:S03]  /*0ac0*/  @P2 LOP3.LUT R7, R7, R18, RZ, 0x3c, !PT ;  /* 0x0000001207072212 */ /* 0x010fc600078e3cff */
[----:B------:R-:W4:Y:S01]  /*0ad0*/  @P3 LDG.E R15, desc[UR18][R28.64+0xe8] ;  /* 0x0000e8121c0f3981 */ /* 0x000f22000c1e1900 */
[----:B------:R-:W-:-:S03]  /*0ae0*/  @P2 LOP3.LUT R10, R10, R17, RZ, 0x3c, !PT ;  /* 0x000000110a0a2212 */ /* 0x000fc600078e3cff */
        /* <DEDUP_REMOVED lines=8> */
[----:B------:R-:W-:-:S03]  /*0b70*/  @P3 LOP3.LUT R7, R7, R18, RZ, 0x3c, !PT ;  /* 0x0000001207073212 */ /* 0x000fc600078e3cff */
[----:B------:R-:W4:Y:S01]  /*0b80*/  @P4 LDG.E R18, desc[UR18][R28.64+0xf0] ;  /* 0x0000f0121c124981 */ /* 0x000f22000c1e1900 */
[----:B------:R-:W-:-:S03]  /*0b90*/  @P3 LOP3.LUT R10, R10, R17, RZ, 0x3c, !PT ;  /* 0x000000110a0a3212 */ /* 0x000fc600078e3cff */
        /* <DEDUP_REMOVED lines=33> */
[----:B------:R-:W-:-:S04]  /*0db0*/  UIADD3 UR4, UPT, UPT, UR4, 0x10, URZ ;  /* 0x0000001004047890 */ /* 0x000fc8000fffe0ff */
[----:B------:R-:W-:Y:S01]  /*0dc0*/  UISETP.NE.AND UP0, UPT, UR4, 0x20, UPT ;  /* 0x000000200400788c */ /* 0x000fe2000bf05270 */
[----:B------:R-:W-:Y:S02]  /*0dd0*/  @P6 LOP3.LUT R5, R5, R22, RZ, 0x3c, !PT ;  /* 0x0000001605056212 */ /* 0x000fe400078e3cff */
[----:B---3--:R-:W-:Y:S02]  /*0de0*/  @P0 LOP3.LUT R7, R7, R20, RZ, 0x3c, !PT ;  /* 0x0000001407070212 */ /* 0x008fe400078e3cff */
[----:B----4-:R-:W-:Y:S02]  /*0df0*/  @P0 LOP3.LUT R10, R10, R15, RZ, 0x3c, !PT ;  /* 0x0000000f0a0a0212 */ /* 0x010fe400078e3cff */
[----:B------:R-:W-:Y:S02]  /*0e00*/  @P0 LOP3.LUT R11, R11, R18, RZ, 0x3c, !PT ;  /* 0x000000120b0b0212 */ /* 0x000fe400078e3cff */
[----:B------:R-:W-:Y:S02]  /*0e10*/  @P0 LOP3.LUT R4, R4, R17, RZ, 0x3c, !PT ;  /* 0x0000001104040212 */ /* 0x000fe400078e3cff */
[----:B--2---:R-:W-:Y:S01]  /*0e20*/  @P0 LOP3.LUT R5, R5, R16, RZ, 0x3c, !PT ;  /* 0x0000001005050212 */ /* 0x004fe200078e3cff */
[----:B------:R-:W-:Y:S05]  /*0e30*/  BRA.U UP0, `(.L_x_109) ;  /* 0xfffffff5004c7547 */ /* 0x000fea000b83ffff */
[----:B------:R-:W-:-:S04]  /*0e40*/  IADD3 R26, PT, PT, R26, 0x1, RZ ;  /* 0x000000011a1a7810 */ /* 0x000fc80007ffe0ff */
[----:B------:R-:W-:-:S13]  /*0e50*/  ISETP.NE.AND P0, PT, R26, 0x5, PT ;  /* 0x000000051a00780c */ /* 0x000fda0003f05270 */
[----:B------:R-:W-:Y:S05]  /*0e60*/  @P0 BRA `(.L_x_110) ;  /* 0xfffffff400300947 */ /* 0x000fea000383ffff */
[----:B------:R0:W-:Y:S01]  /*0e70*/  STL [R1+0x34], R7 ;  /* 0x0000340701007387 */ /* 0x0001e20000100800 */
[----:B------:R-:W-:-:S03]  /*0e80*/  ISETP.NE.U32.AND P0, PT, R14, 0x1, PT ;  /* 0x000000010e00780c */ /* 0x000fc60003f05070 */
[----:B------:R0:W-:Y:S01]  /*0e90*/  STL.64 [R1+0x38], R10 ;  /* 0x0000380a01007387 */ /* 0x0001e20000100a00 */
[----:B------:R-:W-:-:S03]  /*0ea0*/  ISETP.NE.AND.EX P0, PT, RZ, RZ, PT, P0 ;  /* 0x000000ffff00720c */ /* 0x000fc60003f05300 */
[----:B------:R0:W-:Y:S10]  /*0eb0*/  STL.64 [R1+0x40], R4 ;  /* 0x0000400401007387 */ /* 0x0001f40000100a00 */
[----:B------:R-:W-:Y:S05]  /*0ec0*/  @!P0 BRA `(.L_x_108) ;  /* 0x0000001800048947 */ /* 0x000fea0003800000 */
[----:B------:R-:W-:Y:S01]  /*0ed0*/  UMOV UR5, URZ ;  /* 0x000000ff00057c82 */ /* 0x000fe20008000000 */
[----:B------:R-:W-:Y:S01]  /*0ee0*/  UMOV UR4, URZ ;  /* 0x000000ff00047c82 */ /* 0x000fe20008000000 */
[----:B------:R-:W-:Y:S01]  /*0ef0*/  IMAD.MOV.U32 R26, RZ, RZ, RZ ;  /* 0x000000ffff1a7224 */ /* 0x000fe200078e00ff */
[----:B0-----:R-:W-:Y:S01]  /*0f00*/  MOV R5, UR5 ;  /* 0x0000000500057c02 */ /* 0x001fe20008000f00 */
[----:B------:R-:W-:Y:S01]  /*0f10*/  IMAD.MOV.U32 R7, RZ, RZ, RZ ;  /* 0x000000ffff077224 */ /* 0x000fe200078e00ff */
[----:B------:R-:W-:Y:S01]  /*0f20*/  MOV R11, UR5 ;  /* 0x00000005000b7c02 */ /* 0x000fe20008000f00 */
[----:B------:R-:W-:Y:S01]  /*0f30*/  IMAD.U32 R4, RZ, RZ, UR4 ;  /* 0x00000004ff047e24 */ /* 0x000fe2000f8e00ff */
[----:B------:R-:W-:-:S07]  /*0f40*/  MOV R10, UR4 ;  /* 0x00000004000a7c02 */ /* 0x000fce0008000f00 */
.L_x_112:
[----:B------:R-:W-:-:S06]  /*0f50*/  LEA R3, R26, R1, 0x2 ;  /* 0x000000011a037211 */ /* 0x000fcc00078e10ff */
[----:B------:R-:W5:Y:S01]  /*0f60*/  LDL R3, [R3+0x34] ;  /* 0x0000340003037983 */ /* 0x000f620000100800 */
[----:B------:R-:W-:Y:S01]  /*0f70*/  SHF.L.U32 R2, R26, 0x5, RZ ;  /* 0x000000051a027819 */ /* 0x000fe200000006ff */
[----:B------:R-:W-:-:S06]  /*0f80*/  UMOV UR4, URZ ;  /* 0x000000ff00047c82 */ /* 0x000fcc0008000000 */
.L_x_111:
        /* <DEDUP_REMOVED lines=181> */
[----:B------:R-:W-:Y:S05]  /*1ae0*/  @P0 BRA `(.L_x_108) ;  /* 0x0000000800fc0947 */ /* 0x000fea0003800000 */
[----:B------:R-:W-:Y:S01]  /*1af0*/  UMOV UR5, URZ ;  /* 0x000000ff00057c82 */ /* 0x000fe20008000000 */
[----:B------:R-:W-:Y:S01]  /*1b00*/  UMOV UR4, URZ ;  /* 0x000000ff00047c82 */ /* 0x000fe20008000000 */
[----:B------:R-:W-:Y:S01]  /*1b10*/  IMAD.MOV.U32 R19, RZ, RZ, RZ ;  /* 0x000000ffff137224 */ /* 0x000fe200078e00ff */
[----:B-1----:R-:W-:Y:S01]  /*1b20*/  MOV R5, UR5 ;  /* 0x0000000500057c02 */ /* 0x002fe20008000f00 */
[----:B------:R-:W-:Y:S01]  /*1b30*/  IMAD.MOV.U32 R7, RZ, RZ, RZ ;  /* 0x000000ffff077224 */ /* 0x000fe200078e00ff */
[----:B------:R-:W-:Y:S01]  /*1b40*/  MOV R11, UR5 ;  /* 0x00000005000b7c02 */ /* 0x000fe20008000f00 */
[----:B------:R-:W-:Y:S01]  /*1b50*/  IMAD.U32 R4, RZ, RZ, UR4 ;  /* 0x00000004ff047e24 */ /* 0x000fe2000f8e00ff */
[----:B------:R-:W-:-:S07]  /*1b60*/  MOV R10, UR4 ;  /* 0x00000004000a7c02 */ /* 0x000fce0008000f00 */
.L_x_114:
[----:B------:R-:W-:-:S06]  /*1b70*/  LEA R3, R19, R1, 0x2 ;  /* 0x0000000113037211 */ /* 0x000fcc00078e10ff */
[----:B------:R-:W5:Y:S01]  /*1b80*/  LDL R3, [R3+0x34] ;  /* 0x0000340003037983 */ /* 0x000f620000100800 */
[----:B------:R-:W-:Y:S01]  /*1b90*/  SHF.L.U32 R2, R19, 0x5, RZ ;  /* 0x0000000513027819 */ /* 0x000fe200000006ff */
[----:B------:R-:W-:-:S06]  /*1ba0*/  UMOV UR4, URZ ;  /* 0x000000ff00047c82 */ /* 0x000fcc0008000000 */
.L_x_113:
        /* <DEDUP_REMOVED lines=12> */
[----:B------:R-:W4:Y:S04]  /*1c70*/  @!P0 LDG.E R15, desc[UR18][R22.64+0xc] ;  /* 0x00000c12160f8981 */ /* 0x000f28000c1e1900 */
        /* <DEDUP_REMOVED lines=10> */
[----:B------:R-:W4:Y:S01]  /*1d20*/  @P1 LDG.E R17, desc[UR18][R22.64+0x18] ;  /* 0x0000181216111981 */ /* 0x000f22000c1e1900 */
[----:B------:R-:W-:-:S03]  /*1d30*/  @!P0 LOP3.LUT R4, R4, R15, RZ, 0x3c, !PT ;  /* 0x0000000f04048212 */ /* 0x000fc600078e3cff */
[----:B------:R-:W4:Y:S01]  /*1d40*/  @P1 LDG.E R15, desc[UR18][R22.64+0x20] ;  /* 0x00002012160f1981 */ /* 0x000f22000c1e1900 */
[----:B--2---:R-:W-:-:S03]  /*1d50*/  @!P0 LOP3.LUT R11, R11, R20, RZ, 0x3c, !PT ;  /* 0x000000140b0b8212 */ /* 0x004fc600078e3cff */
[----:B------:R-:W2:Y:S01]  /*1d60*/  @P1 LDG.E R20, desc[UR18][R22.64+0x14] ;  /* 0x0000141216141981 */ /* 0x000ea2000c1e1900 */
[----:B---3--:R-:W-:-:S03]  /*1d70*/  @P4 LOP3.LUT R5, R5, R18, RZ, 0x3c, !PT ;  /* 0x0000001205054212 */ /* 0x008fc600078e3cff */
[----:B------:R-:W3:Y:S01]  /*1d80*/  @P1 LDG.E R18, desc[UR18][R22.64+0x1c] ;  /* 0x00001c1216121981 */ /* 0x000ee2000c1e1900 */
[----:B----4-:R-:W-:-:S03]  /*1d90*/  @P5 LOP3.LUT R5, R5, R16, RZ, 0x3c, !PT ;  /* 0x0000001005055212 */ /* 0x010fc600078e3cff */
[----:B------:R-:W4:Y:S01]  /*1da0*/  @P6 LDG.E R16, desc[UR18][R22.64+0x88] ;  /* 0x0000881216106981 */ /* 0x000f22000c1e1900 */
[----:B------:R-:W-:Y:S02]  /*1db0*/  @!P0 LOP3.LUT R7, R7, R28, RZ, 0x3c, !PT ;  /* 0x0000001c07078212 */ /* 0x000fe400078e3cff */
[----:B------:R-:W-:Y:S02]  /*1dc0*/  @P1 LOP3.LUT R10, R10, R17, RZ, 0x3c, !PT ;  /* 0x000000110a0a1212 */ /* 0x000fe400078e3cff */
        /* <DEDUP_REMOVED lines=13> */
[----:B--2---:R-:W-:Y:S02]  /*1ea0*/  @P2 LOP3.LUT R7, R7, R20, RZ, 0x3c, !PT ;  /* 0x0000001407072212 */ /* 0x004fe400078e3cff */
[----:B---3--:R-:W-:Y:S01]  /*1eb0*/  @P2 LOP3.LUT R11, R11, R18, RZ, 0x3c, !PT ;  /* 0x000000120b0b2212 */ /* 0x008fe200078e3cff */
[----:B------:R-:W2:Y:S01]  /*1ec0*/  @P4 LDG.E R20, desc[UR18][R22.64+0x58] ;  /* 0x0000581216144981 */ /* 0x000ea2000c1e1900 */
[----:B----4-:R-:W-:-:S03]  /*1ed0*/  @P3 LOP3.LUT R7, R7, R16, RZ, 0x3c, !PT ;  /* 0x0000001007073212 */ /* 0x010fc600078e3cff */
[----:B------:R-:W3:Y:S04]  /*1ee0*/  @P3 LDG.E R18, desc[UR18][R22.64+0x44] ;  /* 0x0000441216123981 */ /* 0x000ee8000c1e1900 */
[----:B------:R-:W4:Y:S01]  /*1ef0*/  @P4 LDG.E R16, desc[UR18][R22.64+0x50] ;  /* 0x0000501216104981 */ /* 0x000f22000c1e1900 */
[----:B------:R-:W-:Y:S02]  /*1f00*/  @P3 LOP3.LUT R10, R10, R27, RZ, 0x3c, !PT ;  /* 0x0000001b0a0a3212 */ /* 0x000fe400078e3cff */
[----:B------:R-:W-:Y:S01]  /*1f10*/  @P3 LOP3.LUT R4, R4, R17, RZ, 0x3c, !PT ;  /* 0x0000001104043212 */ /* 0x000fe200078e3cff */
[----:B------:R-:W2:Y:S01]  /*1f20*/  @P5 LDG.E R27, desc[UR18][R22.64+0x70] ;  /* 0x00007012161b5981 */ /* 0x000ea2000c1e1900 */
[----:B------:R-:W-:-:S03]  /*1f30*/  @P4 LOP3.LUT R10, R10, R15, RZ, 0x3c, !PT ;  /* 0x0000000f0a0a4212 */ /* 0x000fc600078e3cff */
[----:B------:R-:W2:Y:S04]  /*1f40*/  @P4 LDG.E R17, desc[UR18][R22.64+0x5c] ;  /* 0x00005c1216114981 */ /* 0x000ea8000c1e1900 */
[----:B------:R-:W2:Y:S01]  /*1f50*/  @P5 LDG.E R15, desc[UR18][R22.64+0x68] ;  /* 0x00006812160f5981 */ /* 0x000ea2000c1e1900 */
[----:B---3--:R-:W-:-:S03]  /*1f60*/  @P3 LOP3.LUT R11, R11, R18, RZ, 0x3c, !PT ;  /* 0x000000120b0b3212 */ /* 0x008fc600078e3cff */
[----:B------:R-:W3:Y:S01]  /*1f70*/  @P5 LDG.E R18, desc[UR18][R22.64+0x64] ;  /* 0x0000641216125981 */ /* 0x000ee2000c1e1900 */
[----:B----4-:R-:W-:-:S03]  /*1f80*/  @P4 LOP3.LUT R7, R7, R16, RZ, 0x3c, !PT ;  /* 0x0000001007074212 */ /* 0x010fc600078e3cff */
[----:B------:R-:W4:Y:S01]  /*1f90*/  @P5 LDG.E R16, desc[UR18][R22.64+0x6c] ;  /* 0x00006c1216105981 */ /* 0x000f22000c1e1900 */
[----:B--2---:R-:W-:Y:S02]  /*1fa0*/  @P4 LOP3.LUT R11, R11, R20, RZ, 0x3c, !PT ;  /* 0x000000140b0b4212 */ /* 0x004fe400078e3cff */
[----:B------:R-:W-:Y:S02]  /*1fb0*/  @P4 LOP3.LUT R4, R4, R17, RZ, 0x3c, !PT ;  /* 0x0000001104044212 */ /* 0x000fe400078e3cff */
        /* <DEDUP_REMOVED lines=8> */
[----:B------:R-:W-:Y:S02]  /*2040*/  @P5 LOP3.LUT R4, R4, R27, RZ, 0x3c, !PT ;  /* 0x0000001b04045212 */ /* 0x000fe400078e3cff */
[----:B--2---:R-:W-:Y:S02]  /*2050*/  @P6 LOP3.LUT R10, R10, R17, RZ, 0x3c, !PT ;  /* 0x000000110a0a6212 */ /* 0x004fe400078e3cff */
[----:B------:R-:W-:-:S07]  /*2060*/  @P6 LOP3.LUT R4, R4, R15, RZ, 0x3c, !PT ;  /* 0x0000000f04046212 */ /* 0x000fce00078e3cff */
[----:B------:R-:W2:Y:S04]  /*2070*/  @P0 LDG.E R20, desc[UR18][R22.64+0x8c] ;  /* 0x00008c1216140981 */ /* 0x000ea8000c1e1900 */
        /* <DEDUP_REMOVED lines=26> */
[----:B------:R-:W-:Y:S02]  /*2220*/  @P0 LOP3.LUT R5, R5, R20, RZ, 0x3c, !PT ;  /* 0x0000001405050212 */ /* 0x000fe400078e3cff */
[----:B------:R-:W-:Y:S01]  /*2230*/  LOP3.LUT P0, RZ, R14, 0x8000, RZ, 0xc0, !PT ;  /* 0x000080000eff7812 */ /* 0x000fe2000780c0ff */
        /* <DEDUP_REMOVED lines=8> */
[----:B------:R-:W-:Y:S02]  /*22c0*/  @P1 LOP3.LUT R4, R4, R27, RZ, 0x3c, !PT ;  /* 0x0000001b04041212 */ /* 0x000fe400078e3cff */
[----:B------:R-:W-:Y:S01]  /*22d0*/  @P2 LOP3.LUT R10, R10, R17, RZ, 0x3c, !PT ;  /* 0x000000110a0a2212 */ /* 0x000fe200078e3cff */
[----:B------:R-:W4:Y:S04]  /*22e0*/  @P4 LDG.E R27, desc[UR18][R22.64+0xf4] ;  /* 0x0000f412161b4981 */ /* 0x000f28000c1e1900 */
        /* <DEDUP_REMOVED lines=23> */
[----:B------:R-:W4:Y:S01]  /*2460*/  @P0 LDG.E R27, desc[UR18][R22.64+0x138] ;  /* 0x00013812161b0981 */ /* 0x000f22000c1e1900 */
[----:B------:R-:W-:-:S03]  /*2470*/  @P4 LOP3.LUT R4, R4, R17, RZ, 0x3c, !PT ;  /* 0x0000001104044212 */ /* 0x000fc600078e3cff */
        /* <DEDUP_REMOVED lines=22> */
[----:B------:R-:W-:-:S04]  /*25e0*/  UIADD3 UR4, UPT, UPT, UR4, 0x10, URZ ;  /* 0x0000001004047890 */ /* 0x000fc8000fffe0ff */
[----:B------:R-:W-:Y:S01]  /*25f0*/  UISETP.NE.AND UP0, UPT, UR4, 0x20, UPT ;  /* 0x000000200400788c */ /* 0x000fe2000bf05270 */
[----:B------:R-:W-:Y:S02]  /*2600*/  @P6 LOP3.LUT R5, R5, R20, RZ, 0x3c, !PT ;  /* 0x0000001405056212 */ /* 0x000fe400078e3cff */
[----:B------:R-:W-:Y:S02]  /*2610*/  @P6 LOP3.LUT R4, R4, R17, RZ, 0x3c, !PT ;  /* 0x0000001104046212 */ /* 0x000fe400078e3cff */
[----:B------:R-:W-:Y:S02]  /*2620*/  @P0 LOP3.LUT R5, R5, R14, RZ, 0x3c, !PT ;  /* 0x0000000e05050212 */ /* 0x000fe400078e3cff */
[----:B------:R-:W-:Y:S02]  /*2630*/  @P0 LOP3.LUT R4, R4, R27, RZ, 0x3c, !PT ;  /* 0x0000001b04040212 */ /* 0x000fe400078e3cff */
[----:B--2---:R-:W-:Y:S02]  /*2640*/  @P0 LOP3.LUT R7, R7, R18, RZ, 0x3c, !PT ;  /* 0x0000001207070212 */ /* 0x004fe400078e3cff */
[----:B---3--:R-:W-:-:S02]  /*2650*/  @P0 LOP3.LUT R10, R10, R15, RZ, 0x3c, !PT ;  /* 0x0000000f0a0a0212 */ /* 0x008fc400078e3cff */
[----:B----4-:R-:W-:Y:S01]  /*2660*/  @P0 LOP3.LUT R11, R11, R16, RZ, 0x3c, !PT ;  /* 0x000000100b0b0212 */ /* 0x010fe200078e3cff */
[----:B------:R-:W-:Y:S05]  /*2670*/  BRA.U UP0, `(.L_x_113) ;  /* 0xfffffff5004c7547 */ /* 0x000fea000b83ffff */
[----:B------:R-:W-:-:S04]  /*2680*/  IADD3 R19, PT, PT, R19, 0x1, RZ ;  /* 0x0000000113137810 */ /* 0x000fc80007ffe0ff */
[----:B------:R-:W-:-:S13]  /*2690*/  ISETP.NE.AND P0, PT, R19, 0x5, PT ;  /* 0x000000051300780c */ /* 0x000fda0003f05270 */
[----:B------:R-:W-:Y:S05]  /*26a0*/  @P0 BRA `(.L_x_114) ;  /* 0xfffffff400300947 */ /* 0x000fea000383ffff */
[----:B------:R2:W-:Y:S04]  /*26b0*/  STL [R1+0x34], R7 ;  /* 0x0000340701007387 */ /* 0x0005e80000100800 */
[----:B------:R2:W-:Y:S04]  /*26c0*/  STL.64 [R1+0x38], R10 ;  /* 0x0000380a01007387 */ /* 0x0005e80000100a00 */
[----:B------:R2:W-:Y:S02]  /*26d0*/  STL.64 [R1+0x40], R4 ;  /* 0x0000400401007387 */ /* 0x0005e40000100a00 */
.L_x_108:
[----:B------:R-:W-:Y:S05]  /*26e0*/  BSYNC.RECONVERGENT B0 ;  /* 0x0000000000007941 */ /* 0x000fea0003800200 */
.L_x_107:
[----:B------:R-:W-:Y:S01]  /*26f0*/  ISETP.GT.U32.AND P0, PT, R9, 0x3, PT ;  /* 0x000000030900780c */ /* 0x000fe20003f04070 */
[----:B------:R-:W-:Y:S01]  /*2700*/  VIADD R21, R21, 0x1 ;  /* 0x0000000115157836 */ /* 0x000fe20000000000 */
[--C-:B------:R-:W-:Y:S02]  /*2710*/  SHF.R.U64 R9, R9, 0x2, R8.reuse ;  /* 0x0000000209097819 */ /* 0x100fe40000001208 */
[----:B------:R-:W-:Y:S02]  /*2720*/  ISETP.GT.U32.AND.EX P0, PT, R8, RZ, PT, P0 ;  /* 0x000000ff0800720c */ /* 0x000fe40003f04100 */
[----:B------:R-:W-:-:S11]  /*2730*/  SHF.R.U32.HI R8, RZ, 0x2, R8 ;  /* 0x00000002ff087819 */ /* 0x000fd60000011608 */
[----:B------:R-:W-:Y:S05]  /*2740*/  @P0 BRA `(.L_x_115) ;  /* 0xffffffd800cc0947 */ /* 0x000fea000383ffff */
.L_x_106:
[----:B------:R-:W-:Y:S05]  /*2750*/  BSYNC.RECONVERGENT B1 ;  /* 0x0000000000017941 */ /* 0x000fea0003800200 */
.L_x_105:
[----:B------:R-:W3:Y:S02]  /*2760*/  LDCU.64 UR4, c[0x0][0x388] ;  /* 0x00007100ff0477ac */ /* 0x000ee40008000a00 */
[----:B---3--:R-:W-:-:S04]  /*2770*/  ISETP.GE.U32.AND P0, PT, R13, UR4, PT ;  /* 0x000000040d007c0c */ /* 0x008fc8000bf06070 */
[----:B------:R-:W-:-:S13]  /*2780*/  ISETP.GE.U32.AND.EX P0, PT, R12, UR5, PT, P0 ;  /* 0x000000050c007c0c */ /* 0x000fda000bf06100 */
[----:B------:R-:W-:Y:S05]  /*2790*/  @P0 EXIT ;  /* 0x000000000000094d */ /* 0x000fea0003800000 */
[----:B------:R-:W3:Y:S01]  /*27a0*/  LDC.64 R2, c[0x0][0x398] ;  /* 0x0000e600ff027b82 */ /* 0x000ee20000000a00 */
[----:B------:R-:W4:Y:S01]  /*27b0*/  LDCU.64 UR16, c[0x0][0x3a8] ;  /* 0x00007500ff1077ac */ /* 0x000f220008000a00 */
[----:B------:R-:W-:Y:S01]  /*27c0*/  BSSY.RECONVERGENT B3, `(.L_x_116) ;  /* 0x0000086000037945 */ /* 0x000fe20003800200 */
[----:B------:R-:W5:Y:S05]  /*27d0*/  LDCU UR12, c[0x0][0x370] ;  /* 0x00006e00ff0c77ac */ /* 0x000f6a0008000800 */
[----:B------:R-:W0:Y:S01]  /*27e0*/  LDC.64 R8, c[0x0][0x398] ;  /* 0x0000e600ff087b82 */ /* 0x000e220000000a00 */
[----:B------:R-:W1:Y:S01]  /*27f0*/  LDCU UR11, c[0x0][0x3a0] ;  /* 0x00007400ff0b77ac */ /* 0x000e620008000800 */
[----:B------:R-:W2:Y:S01]  /*2800*/  LDCU UR8, c[0x0][0x3b8] ;  /* 0x00007700ff0877ac */ /* 0x000ea20008000800 */
[----:B------:R-:W0:Y:S01]  /*2810*/  LDCU.64 UR14, c[0x0][0x3a8] ;  /* 0x00007500ff0e77ac */ /* 0x000e220008000a00 */
[----:B----4-:R-:W-:Y:S01]  /*2820*/  DSETP.LT.AND P0, PT, RZ, UR16, PT ;  /* 0x00000010ff007e2a */ /* 0x010fe2000bf01000 */
[----:B------:R-:W4:Y:S01]  /*2830*/  LDCU UR10, c[0x0][0x3b0] ;  /* 0x00007600ff0a77ac */ /* 0x000f220008000800 */
[----:B-----5:R-:W-:-:S02]  /*2840*/  IMAD R16, R0, UR12, RZ ;  /* 0x0000000c00107c24 */ /* 0x020fc4000f8e02ff */
[----:B---3--:R-:W-:Y:S01]  /*2850*/  FADD R15, -R2, R3 ;  /* 0x00000003020f7221 */ /* 0x008fe20000000100 */
[----:B------:R-:W3:Y:S01]  /*2860*/  LDCU UR9, c[0x0][0x3b4] ;  /* 0x00007680ff0977ac */ /* 0x000ee20008000800 */
[----:B------:R-:W0:Y:S01]  /*2870*/  LDCU.128 UR4, c[0x0][0x380] ;  /* 0x00007000ff0477ac */ /* 0x000e220008000c00 */
[----:B-1----:R-:W-:Y:S02]  /*2880*/  UISETP.GE.AND UP1, UPT, UR11, URZ, UPT ;  /* 0x000000ff0b00728c */ /* 0x002fe4000bf26270 */
[----:B--2-4-:R-:W-:-:S11]  /*2890*/  UISETP.GE.AND UP0, UPT, UR8, URZ, UPT ;  /* 0x000000ff0800728c */ /* 0x014fd6000bf06270 */
.L_x_126:
[----:B------:R-:W-:Y:S01]  /*28a0*/  MOV R19, R11 ;  /* 0x0000000b00137202 */ /* 0x000fe20000000f00 */
[----:B-1----:R-:W-:Y:S01]  /*28b0*/  IMAD.MOV.U32 R14, RZ, RZ, R4 ;  /* 0x000000ffff0e7224 */ /* 0x002fe200078e0004 */
[----:B------:R-:W-:Y:S01]  /*28c0*/  MOV R17, R10 ;  /* 0x0000000a00117202 */ /* 0x000fe20000000f00 */
[----:B------:R-:W-:Y:S01]  /*28d0*/  BSSY.RECONVERGENT B2, `(.L_x_117) ;  /* 0x000006b000027945 */ /* 0x000fe20003800200 */
[----:B------:R-:W-:Y:S01]  /*28e0*/  MOV R18, R5 ;  /* 0x0000000500127202 */ /* 0x000fe20000000f00 */
[----:B0-----:R-:W-:Y:S01]  /*28f0*/  IMAD.MOV.U32 R4, RZ, RZ, R5 ;  /* 0x000000ffff047224 */ /* 0x001fe200078e0005 */
[----:B------:R-:W-:Y:S01]  /*2900*/  MOV R11, R14 ;  /* 0x0000000e000b7202 */ /* 0x000fe20000000f00 */
[----:B------:R-:W-:Y:S01]  /*2910*/  IMAD.MOV.U32 R10, RZ, RZ, R19 ;  /* 0x000000ffff0a7224 */ /* 0x000fe200078e0013 */
[----:B------:R-:W-:Y:S06]  /*2920*/  @!P0 BRA `(.L_x_118) ;  /* 0x0000000000688947 */ /* 0x000fec0003800000 */
[----:B------:R-:W-:Y:S01]  /*2930*/  SHF.R.U32.HI R10, RZ, 0x2, R7 ;  /* 0x00000002ff0a7819 */ /* 0x000fe20000011607 */
[----:B------:R-:W-:Y:S01]  /*2940*/  IMAD.MOV.U32 R3, RZ, RZ, 0x2f800000 ;  /* 0x2f800000ff037424 */ /* 0x000fe200078e00ff */
[----:B------:R-:W-:Y:S01]  /*2950*/  IADD3 R6, PT, PT, R6, 0x587c5, RZ ;  /* 0x000587c506067810 */ /* 0x000fe20007ffe0ff */
[----:B------:R-:W-:Y:S01]  /*2960*/  IMAD.MOV.U32 R20, RZ, RZ, 0x7fff ;  /* 0x00007fffff147424 */ /* 0x000fe200078e00ff */
[----:B------:R-:W-:Y:S01]  /*2970*/  LOP3.LUT R11, R10, R7, RZ, 0x3c, !PT ;  /* 0x000000070a0b7212 */ /* 0x000fe200078e3cff */
[----:B------:R-:W-:Y:S04]  /*2980*/  IMAD.SHL.U32 R10, R5, 0x10, RZ ;  /* 0x00000010050a7824 */ /* 0x000fe800078e00ff */
[C---:B------:R-:W-:Y:S05]  /*2990*/  IMAD.SHL.U32 R7, R11.reuse, 0x2, RZ ;  /* 0x000000020b077824 */ /* 0x040fea00078e00ff */
[----:B------:R-:W-:Y:S02]  /*29a0*/  LOP3.LUT R10, R11, R7, R10, 0x96, !PT ;  /* 0x000000070b0a7212 */ /* 0x000fe400078e960a */
[----:B------:R-:W-:Y:S02]  /*29b0*/  MOV R7, R17 ;  /* 0x0000001100077202 */ /* 0x000fe40000000f00 */
[----:B------:R-:W-:Y:S05]  /*29c0*/  LOP3.LUT R4, R10, R5, RZ, 0x3c, !PT ;  /* 0x000000050a047212 */ /* 0x000fea00078e3cff */
[----:B------:R-:W-:Y:S05]  /*29d0*/  IMAD.IADD R2, R4, 0x1, R6 ;  /* 0x0000000104027824 */ /* 0x000fea00078e0206 */
[----:B------:R-:W-:Y:S05]  /*29e0*/  I2FP.F32.U32 R2, R2 ;  /* 0x0000000200027245 */ /* 0x000fea0000201000 */
[----:B------:R-:W-:Y:S04]  /*29f0*/  FFMA R0, R2, R3, 1.1641532182693481445e-10 ;  /* 0x2f00000002007423 */ /* 0x000fe80000000003 */
[----:B------:R-:W0:Y:S02]  /*2a00*/  F2F.F64.F32 R10, R0 ;  /* 0x00000000000a7310 */ /* 0x000e240000201800 */
[----:B0-----:R-:W-:Y:S01]  /*2a10*/  DSETP.GEU.AND P1, PT, R10, UR14, PT ;  /* 0x0000000e0a007e2a */ /* 0x001fe2000bf2e000 */
[----:B------:R-:W-:Y:S01]  /*2a20*/  MOV R10, R14 ;  /* 0x0000000e000a7202 */ /* 0x000fe20000000f00 */
[----:B------:R-:W-:Y:S11]  /*2a30*/  IMAD.MOV.U32 R11, RZ, RZ, R5 ;  /* 0x000000ffff0b7224 */ /* 0x000ff600078e0005 */
[----:B------:R-:W-:Y:S01]  /*2a40*/  @!UPT UIADD3 URZ, UPT, UPT, URZ, URZ, URZ ;  /* 0x000000fffffff290 */ /* 0x000fe2000fffe0ff */
[----:B------:R-:W-:Y:S01]  /*2a50*/  @!P1 MOV R7, R17 ;  /* 0x0000001100079202 */ /* 0x000fe20000000f00 */
[--C-:B------:R-:W-:Y:S01]  /*2a60*/  @!P1 IMAD.MOV.U32 R11, RZ, RZ, R14.reuse ;  /* 0x000000ffff0b9224 */ /* 0x100fe200078e000e */
[----:B------:R-:W-:Y:S01]  /*2a70*/  @!P1 PRMT R14, R20, 0x7610, R14 ;  /* 0x00007610140e9816 */ /* 0x000fe2000000000e */
[----:B------:R-:W-:Y:S01]  /*2a80*/  @!P1 IMAD.MOV.U32 R5, RZ, RZ, R4 ;  /* 0x000000ffff059224 */ /* 0x000fe200078e0004 */
[----:B------:R-:W-:Y:S01]  /*2a90*/  @!P1 MOV R4, R18 ;  /* 0x0000001200049202 */ /* 0x000fe20000000f00 */
[----:B------:R-:W-:Y:S01]  /*2aa0*/  @!P1 IMAD.MOV.U32 R10, RZ, RZ, R19 ;  /* 0x000000ffff0a9224 */ /* 0x000fe200078e0013 */
[----:B------:R-:W-:Y:S01]  /*2ab0*/  MOV R17, R19 ;  /* 0x0000001300117202 */ /* 0x000fe20000000f00 */
[----:B------:R-:W-:Y:S06]  /*2ac0*/  @!P1 BRA `(.L_x_119) ;  /* 0x00000004002c9947 */ /* 0x000fec0003800000 */
.L_x_118:
[----:B------:R-:W-:Y:S01]  /*2ad0*/  SHF.R.U32.HI R18, RZ, 0x2, R7 ;  /* 0x00000002ff127819 */ /* 0x000fe20000011607 */
[----:B------:R-:W-:Y:S01]  /*2ae0*/  IMAD.SHL.U32 R14, R4, 0x10, RZ ;  /* 0x00000010040e7824 */ /* 0x000fe200078e00ff */
[----:B------:R-:W-:Y:S02]  /*2af0*/  IADD3 R6, PT, PT, R6, 0x587c5, RZ ;  /* 0x000587c506067810 */ /* 0x000fe40007ffe0ff */
[----:B------:R-:W-:Y:S02]  /*2b00*/  LOP3.LUT R18, R18, R7, RZ, 0x3c, !PT ;  /* 0x0000000712127212 */ /* 0x000fe400078e3cff */
[----:B------:R-:W-:Y:S03]  /*2b10*/  MOV R3, 0x2f800000 ;  /* 0x2f80000000037802 */ /* 0x000fe60000000f00 */
[C---:B------:R-:W-:Y:S05]  /*2b20*/  IMAD.SHL.U32 R7, R18.reuse, 0x2, RZ ;  /* 0x0000000212077824 */ /* 0x040fea00078e00ff */
[----:B------:R-:W-:Y:S04]  /*2b30*/  LOP3.LUT R7, R18, R7, R14, 0x96, !PT ;  /* 0x0000000712077212 */ /* 0x000fe800078e960e */
[----:B------:R-:W-:Y:S05]  /*2b40*/  LOP3.LUT R5, R7, R4, RZ, 0x3c, !PT ;  /* 0x0000000407057212 */ /* 0x000fea00078e3cff */
[----:B------:R-:W-:Y:S05]  /*2b50*/  IMAD.IADD R2, R5, 0x1, R6 ;  /* 0x0000000105027824 */ /* 0x000fea00078e0206 */
[----:B------:R-:W-:Y:S05]  /*2b60*/  I2FP.F32.U32 R2, R2 ;  /* 0x0000000200027245 */ /* 0x000fea0000201000 */
[----:B------:R-:W-:Y:S04]  /*2b70*/  FFMA R0, R2, R3, 1.1641532182693481445e-10 ;  /* 0x2f00000002007423 */ /* 0x000fe80000000003 */
[----:B------:R-:W-:Y:S01]  /*2b80*/  FFMA R18, -R0, R8, R9 ;  /* 0x0000000800127223 */ /* 0x000fe20000000109 */
[----:B------:R-:W-:Y:S06]  /*2b90*/  BRA.U !UP1, `(.L_x_120) ;  /* 0x0000000109b87547 */ /* 0x000fec000b800000 */
[----:B------:R-:W-:Y:S01]  /*2ba0*/  FMUL R3, R18, UR10 ;  /* 0x0000000a12037c20 */ /* 0x000fe20008400000 */
[----:B------:R-:W-:Y:S01]  /*2bb0*/  HFMA2 R18, -RZ, RZ, -448, 0 ;  /* 0xdf000000ff127431 */ /* 0x000fe200000001ff */
[----:B------:R-:W-:Y:S03]  /*2bc0*/  BSSY.RECONVERGENT B1, `(.L_x_121) ;  /* 0x0000028000017945 */ /* 0x000fe60003800200 */
[----:B------:R-:W-:Y:S11]  /*2bd0*/  FSETP.NAN.AND P1, PT, |R3|, |R3|, PT ;  /* 0x400000030300720b */ /* 0x000ff60003f28200 */
[----:B------:R-:W-:Y:S02]  /*2be0*/  @!UPT UIADD3 URZ, UPT, UPT, URZ, URZ, URZ ;  /* 0x000000fffffff290 */ /* 0x000fe4000fffe0ff */
[----:B------:R-:W-:Y:S05]  /*2bf0*/  @P1 BRA `(.L_x_122) ;  /* 0x0000000000901947 */ /* 0x000fea0003800000 */
[----:B------:R-:W-:Y:S02]  /*2c00*/  FSETP.GE.AND P1, PT, R3, 9.22337203685477580800e+18, PT ;  /* 0x5f0000000300780b */ /* 0x000fe40003f26000 */
[----:B------:R-:W-:Y:S11]  /*2c10*/  MOV R18, 0x5f000000 ;  /* 0x5f00000000127802 */ /* 0x000ff60000000f00 */
[----:B------:R-:W-:Y:S05]  /*2c20*/  @P1 BRA `(.L_x_122) ;  /* 0x0000000000841947 */ /* 0x000fea0003800000 */
[----:B------:R-:W-:Y:S02]  /*2c30*/  FSETP.GTU.AND P1, PT, R3, -9.22337203685477580800e+18, PT ;  /* 0xdf0000000300780b */ /* 0x000fe40003f2c000 */
[----:B------:R-:W-:Y:S11]  /*2c40*/  MOV R18, 0xdf000000 ;  /* 0xdf00000000127802 */ /* 0x000ff60000000f00 */
[----:B------:R-:W-:Y:S05]  /*2c50*/  @!P1 BRA `(.L_x_122) ;  /* 0x0000000000789947 */ /* 0x000fea0003800000 */
[----:B------:R-:W-:Y:S01]  /*2c60*/  IMAD.MOV.U32 R19, RZ, RZ, RZ ;  /* 0x000000ffff137224 */ /* 0x000fe200078e00ff */
[----:B------:R-:W-:Y:S01]  /*2c70*/  SHF.R.U32.HI R2, RZ, 0x17, R3 ;  /* 0x00000017ff027819 */ /* 0x000fe20000011603 */
[----:B------:R-:W-:Y:S01]  /*2c80*/  HFMA2 R0, -RZ, RZ, 0, 0 ;  /* 0x00000000ff007431 */ /* 0x000fe200000001ff */
[----:B------:R-:W-:Y:S01]  /*2c90*/  BSSY.RECONVERGENT B0, `(.L_x_123) ;  /* 0x0000012000007945 */ /* 0x000fe20003800200 */
[----:B------:R-:W-:Y:S01]  /*2ca0*/  IMAD.MOV.U32 R7, RZ, RZ, RZ ;  /* 0x000000ffff077224 */ /* 0x000fe200078e00ff */
[----:B------:R-:W-:Y:S01]  /*2cb0*/  LOP3.LUT R2, R2, 0xff, RZ, 0xc0, !PT ;  /* 0x000000ff02027812 */ /* 0x000fe200078ec0ff */
[----:B------:R-:W-:Y:S03]  /*2cc0*/  IMAD.MOV.U32 R14, RZ, RZ, RZ ;  /* 0x000000ffff0e7224 */ /* 0x000fe600078e00ff */
[----:B------:R-:W-:Y:S11]  /*2cd0*/  ISETP.GE.U32.AND P1, PT, R2, 0x7e, PT ;  /* 0x0000007e0200780c */ /* 0x000ff60003f26070 */
[----:B------:R-:W-:Y:S02]  /*2ce0*/  @!UPT UIADD3 URZ, UPT, UPT, URZ, URZ, URZ ;  /* 0x000000fffffff290 */ /* 0x000fe4000fffe0ff */
[----:B------:R-:W-:Y:S05]  /*2cf0*/  @!P1 BRA `(.L_x_124) ;  /* 0x00000000002c9947 */ /* 0x000fea0003800000 */
[----:B------:R-:W-:Y:S01]  /*2d00*/  ISETP.NE.AND P1, PT, R2, 0xbd, PT ;  /* 0x000000bd0200780c */ /* 0x000fe20003f25270 */
[----:B------:R-:W-:Y:S02]  /*2d10*/  IMAD.SHL.U32 R0, R3, 0x80, RZ ;  /* 0x0000008003007824 */ /* 0x000fe400078e00ff */
[----:B------:R-:W-:Y:S03]  /*2d20*/  IMAD.MOV.U32 R7, RZ, RZ, RZ ;  /* 0x000000ffff077224 */ /* 0x000fe600078e00ff */
[----:B------:R-:W-:Y:S04]  /*2d30*/  LOP3.LUT R0, R0, 0x3fffff80, RZ, 0xc0, !PT ;  /* 0x3fffff8000007812 */ /* 0x000fe800078ec0ff */
[----:B------:R-:W-:Y:S03]  /*2d40*/  LOP3.LUT R0, R0, 0x40000000, RZ, 0xfc, !PT ;  /* 0x4000000000007812 */ /* 0x000fe600078efcff */
[C---:B------:R-:W-:Y:S01]  /*2d50*/  @P1 IADD3 R23, PT, PT, -R2.reuse, 0xbd, RZ ;  /* 0x000000bd02171810 */ /* 0x040fe20007ffe1ff */
[----:B------:R-:W-:Y:S03]  /*2d60*/  @P1 VIADD R21, R2, 0xffffff83 ;  /* 0xffffff8302151836 */ /* 0x000fe60000000000 */
[--C-:B------:R-:W-:Y:S02]  /*2d70*/  @P1 SHF.R.U64 R7, RZ, R23, R0.reuse ;  /* 0x00000017ff071219 */ /* 0x100fe40000001200 */
[--C-:B------:R-:W-:Y:S02]  /*2d80*/  @P1 SHF.L.U64.HI R21, RZ, R21, R0.reuse ;  /* 0x00000015ff151219 */ /* 0x100fe40000010200 */
[----:B------:R-:W-:Y:S02]  /*2d90*/  @P1 SHF.R.U32.HI R0, RZ, R23, R0 ;  /* 0x00000017ff001219 */ /* 0x000fe40000011600 */
[----:B------:R-:W-:Y:S02]  /*2da0*/  @P1 SHF.R.U32.HI R14, RZ, 0x1f, R21 ;  /* 0x0000001fff0e1819 */ /* 0x000fe40000011615 */
.L_x_124:
[----:B---3--:R-:W-:Y:S05]  /*2db0*/  BSYNC.RECONVERGENT B0 ;  /* 0x0000000000007941 */ /* 0x008fea0003800200 */
.L_x_123:
[----:B------:R-:W-:Y:S02]  /*2dc0*/  IADD3 R7, P1, PT, R7, R14, RZ ;  /* 0x0000000e07077210 */ /* 0x000fe40007f3e0ff */
[----:B------:R-:W-:Y:S03]  /*2dd0*/  ISETP.GE.AND P2, PT, R3, RZ, PT ;  /* 0x000000ff0300720c */ /* 0x000fe60003f46270 */
[----:B------:R-:W-:Y:S01]  /*2de0*/  IMAD.X R19, R0, 0x1, R19, P1 ;  /* 0x0000000100137824 */ /* 0x000fe200008e0613 */
[-C--:B------:R-:W-:Y:S04]  /*2df0*/  IADD3 R0, P1, PT, RZ, -R7.reuse, RZ ;  /* 0x80000007ff007210 */ /* 0x080fe80007f3e0ff */
[----:B------:R-:W-:Y:S01]  /*2e00*/  SEL R20, R0, R7, !P2 ;  /* 0x0000000700147207 */ /* 0x000fe20005000000 */
[----:B------:R-:W-:Y:S05]  /*2e10*/  IMAD.X R2, RZ, RZ, ~R19, P1 ;  /* 0x000000ffff027224 */ /* 0x000fea00008e0e13 */
[----:B------:R-:W-:Y:S04]  /*2e20*/  SEL R21, R2, R19, !P2 ;  /* 0x0000001302157207 */ /* 0x000fe80005000000 */
[----:B------:R0:W1:Y:S03]  /*2e30*/  I2F.S64 R18, R20 ;  /* 0x0000001400127312 */ /* 0x0000660000301400 */
.L_x_122:
[----:B---3--:R-:W-:Y:S05]  /*2e40*/  BSYNC.RECONVERGENT B1 ;  /* 0x0000000000017941 */ /* 0x008fea0003800200 */
.L_x_121:
[----:B-1----:R-:W-:Y:S05]  /*2e50*/  FMUL R14, R18, UR9 ;  /* 0x00000009120e7c20 */ /* 0x002fea0008400000 */
[----:B------:R-:W-:Y:S01]  /*2e60*/  F2FP.F16.F32.PACK_AB R14, RZ, R14 ;  /* 0x0000000eff0e723e */ /* 0x000fe200000000ff */
[----:B------:R-:W-:Y:S05]  /*2e70*/  BRA `(.L_x_125) ;  /* 0x0000000000047947 */ /* 0x000fea0003800000 */
.L_x_120:
[----:B------:R-:W-:Y:S02]  /*2e80*/  F2FP.F16.F32.PACK_AB R14, RZ, R18 ;  /* 0x00000012ff0e723e */ /* 0x000fe400000000ff */
.L_x_125:
[----:B------:R-:W-:Y:S01]  /*2e90*/  MOV R7, R17 ;  /* 0x0000001100077202 */ /* 0x000fe20000000f00 */
[----:B------:R-:W-:Y:S06]  /*2ea0*/  BRA.U !UP0, `(.L_x_119) ;  /* 0x0000000108347547 */ /* 0x000fec000b800000 */
[----:B------:R-:W-:Y:S02]  /*2eb0*/  HSETP2.NEU.AND P1, PT, R14.H0_H0, RZ.H0_H0, PT ;  /* 0x200000ff0e007234 */ /* 0x000fe40003f2d800 */
[----:B------:R-:W-:Y:S11]  /*2ec0*/  MOV R7, R17 ;  /* 0x0000001100077202 */ /* 0x000ff60000000f00 */
[----:B------:R-:W-:Y:S05]  /*2ed0*/  @P1 BRA `(.L_x_119) ;  /* 0x0000000000281947 */ /* 0x000fea0003800000 */
[C---:B------:R-:W-:Y:S01]  /*2ee0*/  FSETP.GT.AND P3, PT, R18.reuse, RZ, PT ;  /* 0x000000ff1200720b */ /* 0x040fe20003f64000 */
[----:B------:R-:W-:Y:S11]  /*2ef0*/  IMAD.MOV.U32 R7, RZ, RZ, R17 ;  /* 0x000000ffff077224 */ /* 0x000ff600078e0011 */
[----:B------:R-:W-:Y:S01]  /*2f00*/  @!UPT UIADD3 URZ, UPT, UPT, URZ, URZ, URZ ;  /* 0x000000fffffff290 */ /* 0x000fe2000fffe0ff */
[C---:B------:R-:W-:Y:S01]  /*2f10*/  @P3 FADD R14, R18.reuse, 1 ;  /* 0x3f800000120e3421 */ /* 0x040fe20000000000 */
[----:B------:R-:W-:Y:S04]  /*2f20*/  @!P3 FADD R18, R18, -1 ;  /* 0xbf8000001212b421 */ /* 0x000fe80000000000 */
[CC--:B------:R-:W-:Y:S02]  /*2f30*/  @P3 FSETP.GEU.AND P2, PT, R14.reuse, R9.reuse, PT ;  /* 0x000000090e00320b */ /* 0x0c0fe40003f4e000 */
[----:B------:R-:W-:Y:S02]  /*2f40*/  @!P3 FSETP.GEU.AND P1, PT, R15, R18, PT ;  /* 0x000000120f00b20b */ /* 0x000fe40003f2e000 */
[----:B------:R-:W-:Y:S02]  /*2f50*/  @P3 FSEL R14, R14, R9, !P2 ;  /* 0x000000090e0e3208 */ /* 0x000fe40005000000 */
[----:B------:R-:W-:Y:S04]  /*2f60*/  @!P3 FSEL R14, R18, R15, !P1 ;  /* 0x0000000f120eb208 */ /* 0x000fe80004800000 */
[----:B------:R-:W-:Y:S02]  /*2f70*/  F2FP.F16.F32.PACK_AB R14, RZ, R14 ;  /* 0x0000000eff0e723e */ /* 0x000fe400000000ff */
.L_x_119:
[----:B---3--:R-:W-:Y:S05]  /*2f80*/  BSYNC.RECONVERGENT B2 ;  /* 0x0000000000027941 */ /* 0x008fea0003800200 */
.L_x_117:
[C---:B------:R-:W-:Y:S04]  /*2f90*/  LEA R2, P1, R13.reuse, UR4, 0x1 ;  /* 0x000000040d027c11 */ /* 0x040fe8000f8208ff */
[--C-:B------:R-:W-:Y:S02]  /*2fa0*/  LEA.HI.X R3, R13, UR5, R12.reuse, 0x1, P1 ;  /* 0x000000050d037c11 */ /* 0x100fe400088f0c0c */
[----:B------:R-:W-:Y:S03]  /*2fb0*/  IADD3 R13, P1, PT, R16, R13, RZ ;  /* 0x0000000d100d7210 */ /* 0x000fe60007f3e0ff */
[----:B------:R1:W-:Y:S02]  /*2fc0*/  STG.E.U16 desc[UR18][R2.64], R14 ;  /* 0x0000000e02007986 */ /* 0x0003e4000c101512 */
[----:B------:R-:W-:Y:S01]  /*2fd0*/  IMAD.X R12, RZ, RZ, R12, P1 ;  /* 0x000000ffff0c7224 */ /* 0x000fe200008e060c */
[----:B------:R-:W-:Y:S04]  /*2fe0*/  ISETP.GE.U32.AND P1, PT, R13, UR6, PT ;  /* 0x000000060d007c0c */ /* 0x000fe8000bf26070 */
[----:B------:R-:W-:Y:S11]  /*2ff0*/  ISETP.GE.U32.AND.EX P1, PT, R12, UR7, PT, P1 ;  /* 0x000000070c007c0c */ /* 0x000ff6000bf26110 */
[----:B------:R-:W-:Y:S02]  /*3000*/  @!UPT UIADD3 URZ, UPT, UPT, URZ, URZ, URZ ;  /* 0x000000fffffff290 */ /* 0x000fe4000fffe0ff */
[----:B------:R-:W-:Y:S05]  /*3010*/  @!P1 BRA `(.L_x_126) ;  /* 0xfffffff800209947 */ /* 0x000fea000383ffff */
[----:B------:R-:W-:Y:S05]  /*3020*/  BSYNC.RECONVERGENT B3 ;  /* 0x0000000000037941 */ /* 0x000fea0003800200 */
.L_x_116:
[----:B------:R-:W-:Y:S05]  /*3030*/  EXIT ;  /* 0x000000000000794d */ /* 0x000fea0003800000 */
.L_x_127:
        /* <DEDUP_REMOVED lines=12> */
.L_x_130:


//--------------------- .nv.global.init           --------------------------
	.section	.nv.global.init,"aw",@progbits
	.align	4
.nv.global.init:
	.type		mrg32k3aM1SubSeq,@object
	.size		mrg32k3aM1SubSeq,(mrg32k3aM2SubSeq - mrg32k3aM1SubSeq)
mrg32k3aM1SubSeq:
        /*0000*/ 	.byte	0x0b, 0xcc, 0xee, 0x04, 0x73, 0x29, 0x8b, 0x6f, 0xf6, 0x53, 0x03, 0xf6, 0x23, 0xf6, 0xea, 0xda
        /* <DEDUP_REMOVED lines=125> */
	.type		mrg32k3aM2SubSeq,@object
	.size		mrg32k3aM2SubSeq,(mrg32k3aM1 - mrg32k3aM2SubSeq)
mrg32k3aM2SubSeq:
        /* <DEDUP_REMOVED lines=126> */
	.type		mrg32k3aM1,@object
	.size		mrg32k3aM1,(mrg32k3aM1Seq - mrg32k3aM1)
mrg32k3aM1:
        /* <DEDUP_REMOVED lines=144> */
	.type		mrg32k3aM1Seq,@object
	.size		mrg32k3aM1Seq,(mrg32k3aM2 - mrg32k3aM1Seq)
mrg32k3aM1Seq:
        /* <DEDUP_REMOVED lines=144> */
	.type		mrg32k3aM2,@object
	.size		mrg32k3aM2,(mrg32k3aM2Seq - mrg32k3aM2)
mrg32k3aM2:
        /* <DEDUP_REMOVED lines=144> */
	.type		mrg32k3aM2Seq,@object
	.size		mrg32k3aM2Seq,(precalc_xorwow_matrix - mrg32k3aM2Seq)
mrg32k3aM2Seq:
        /* <DEDUP_REMOVED lines=144> */
	.type		precalc_xorwow_matrix,@object
	.size		precalc_xorwow_matrix,(precalc_xorwow_offset_matrix - precalc_xorwow_matrix)
precalc_xorwow_matrix:
        /* <DEDUP_REMOVED lines=6400> */
	.type		precalc_xorwow_offset_matrix,@object
	.size		precalc_xorwow_offset_matrix,(.L_1 - precalc_xorwow_offset_matrix)
precalc_xorwow_offset_matrix:
        /* <DEDUP_REMOVED lines=6400> */
.L_1:


//--------------------- .nv.shared.reserved.0     --------------------------
	.section	.nv.shared.reserved.0,"aw",@nobits
	.weak		__nv_reservedSMEM_offset_0_alias
	.size		__nv_reservedSMEM_offset_0_alias, 0, 64
	.other		__nv_reservedSMEM_offset_0_alias,@"STO_CUDA_RESERVED_SHARED STV_DEFAULT"
__nv_reservedSMEM_offset_0_alias:
	.zero		0
	.zero		64


//--------------------- .nv.global                --------------------------
	.section	.nv.global,"aw",@nobits
.nv.global:
	.type		_ZN30_INTERNAL_b1638608_4_k_cu_main4cute1_E,@object
	.size		_ZN30_INTERNAL_b1638608_4_k_cu_main4cute1_E,(_ZN30_INTERNAL_b1638608_4_k_cu_main4cuda3std3__45__cpo6cbeginE - _ZN30_INTERNAL_b1638608_4_k_cu_main4cute1_E)
_ZN30_INTERNAL_b1638608_4_k_cu_main4cute1_E:
	.zero		1
	.type		_ZN30_INTERNAL_b1638608_4_k_cu_main4cuda3std3__45__cpo6cbeginE,@object
	.size		_ZN30_INTERNAL_b1638608_4_k_cu_main4cuda3std3__45__cpo6cbeginE,(_ZN30_INTERNAL_b1638608_4_k_cu_main4cuda3std3__48in_placeE - _ZN30_INTERNAL_b1638608_4_k_cu_main4cuda3std3__45__cpo6cbeginE)
_ZN30_INTERNAL_b1638608_4_k_cu_main4cuda3std3__45__cpo6cbeginE:
	.zero		1
	.type		_ZN30_INTERNAL_b1638608_4_k_cu_main4cuda3std3__48in_placeE,@object
	.size		_ZN30_INTERNAL_b1638608_4_k_cu_main4cuda3std3__48in_placeE,(_ZN30_INTERNAL_b1638608_4_k_cu_main4cuda3std6ranges3__45__cpo9iter_moveE - _ZN30_INTERNAL_b1638608_4_k_cu_main4cuda3std3__48in_placeE)
_ZN30_INTERNAL_b1638608_4_k_cu_main4cuda3std3__48in_placeE:
	.zero		1
	.type		_ZN30_INTERNAL_b1638608_4_k_cu_main4cuda3std6ranges3__45__cpo9iter_moveE,@object
	.size		_ZN30_INTERNAL_b1638608_4_k_cu_main4cuda3std6ranges3__45__cpo9iter_moveE,(_ZN30_INTERNAL_b1638608_4_k_cu_main4cuda3std3__45__cpo5beginE - _ZN30_INTERNAL_b1638608_4_k_cu_main4cuda3std6ranges3__45__cpo9iter_moveE)
_ZN30_INTERNAL_b1638608_4_k_cu_main4cuda3std6ranges3__45__cpo9iter_moveE:
	.zero		1
	.type		_ZN30_INTERNAL_b1638608_4_k_cu_main4cuda3std3__45__cpo5beginE,@object
	.size		_ZN30_INTERNAL_b1638608_4_k_cu_main4cuda3std3__45__cpo5beginE,(_ZN30_INTERNAL_b1638608_4_k_cu_main4cuda3std3__432_GLOBAL__N__b1638608_4_k_cu_main6ignoreE - _ZN30_INTERNAL_b1638608_4_k_cu_main4cuda3std3__45__cpo5beginE)
_ZN30_INTERNAL_b1638608_4_k_cu_main4cuda3std3__45__cpo5beginE:
	.zero		1
	.type		_ZN30_INTERNAL_b1638608_4_k_cu_main4cuda3std3__432_GLOBAL__N__b1638608_4_k_cu_main6ignoreE,@object
	.size		_ZN30_INTERNAL_b1638608_4_k_cu_main4cuda3std3__432_GLOBAL__N__b1638608_4_k_cu_main6ignoreE,(_ZN30_INTERNAL_b1638608_4_k_cu_main4cute7productE - _ZN30_INTERNAL_b1638608_4_k_cu_main4cuda3std3__432_GLOBAL__N__b1638608_4_k_cu_main6ignoreE)
_ZN30_INTERNAL_b1638608_4_k_cu_main4cuda3std3__432_GLOBAL__N__b1638608_4_k_cu_main6ignoreE:
	.zero		1
	.type		_ZN30_INTERNAL_b1638608_4_k_cu_main4cute7productE,@object
	.size		_ZN30_INTERNAL_b1638608_4_k_cu_main4cute7productE,(_ZN30_INTERNAL_b1638608_4_k_cu_main4cuda3std3__45__cpo3endE - _ZN30_INTERNAL_b1638608_4_k_cu_main4cute7productE)
_ZN30_INTERNAL_b1638608_4_k_cu_main4cute7productE:
	.zero		1
	.type		_ZN30_INTERNAL_b1638608_4_k_cu_main4cuda3std3__45__cpo3endE,@object
	.size		_ZN30_INTERNAL_b1638608_4_k_cu_main4cuda3std3__45__cpo3endE,(_ZN30_INTERNAL_b1638608_4_k_cu_main4cuda3std3__419piecewise_constructE - _ZN30_INTERNAL_b1638608_4_k_cu_main4cuda3std3__45__cpo3endE)
_ZN30_INTERNAL_b1638608_4_k_cu_main4cuda3std3__45__cpo3endE:
	.zero		1
	.type		_ZN30_INTERNAL_b1638608_4_k_cu_main4cuda3std3__419piecewise_constructE,@object
	.size		_ZN30_INTERNAL_b1638608_4_k_cu_main4cuda3std3__419piecewise_constructE,(_ZN30_INTERNAL_b1638608_4_k_cu_main4cuda3std3__45__cpo4cendE - _ZN30_INTERNAL_b1638608_4_k_cu_main4cuda3std3__419piecewise_constructE)
_ZN30_INTERNAL_b1638608_4_k_cu_main4cuda3std3__419piecewise_constructE:
	.zero		1
	.type		_ZN30_INTERNAL_b1638608_4_k_cu_main4cuda3std3__45__cpo4cendE,@object
	.size		_ZN30_INTERNAL_b1638608_4_k_cu_main4cuda3std3__45__cpo4cendE,(_ZN30_INTERNAL_b1638608_4_k_cu_main4cuda3std6ranges3__45__cpo4swapE - _ZN30_INTERNAL_b1638608_4_k_cu_main4cuda3std3__45__cpo4cendE)
_ZN30_INTERNAL_b1638608_4_k_cu_main4cuda3std3__45__cpo4cendE:
	.zero		1
	.type		_ZN30_INTERNAL_b1638608_4_k_cu_main4cuda3std6ranges3__45__cpo4swapE,@object
	.size		_ZN30_INTERNAL_b1638608_4_k_cu_main4cuda3std6ranges3__45__cpo4swapE,(.L_16 - _ZN30_INTERNAL_b1638608_4_k_cu_main4cuda3std6ranges3__45__cpo4swapE)
_ZN30_INTERNAL_b1638608_4_k_cu_main4cuda3std6ranges3__45__cpo4swapE:
	.zero		1
.L_16:


//--------------------- .nv.constant0._ZN7cutlass9reference6device6kernel27BlockCompareRelativelyEqualINS_6half_tEEEvPiPKT_S8_mS6_S6_ --------------------------
	.section	.nv.constant0._ZN7cutlass9reference6device6kernel27BlockCompareRelativelyEqualINS_6half_tEEEvPiPKT_S8_mS6_S6_,"a",@progbits
	.sectionflags	@""
	.align	4
.nv.constant0._ZN7cutlass9reference6device6kernel27BlockCompareRelativelyEqualINS_6half_tEEEvPiPKT_S8_mS6_S6_:
	.zero		932


//--------------------- .nv.constant0._ZN7cutlass9reference6device6kernel17GemmPlanarComplexINS_6half_tENS_6layout11ColumnMajorES4_S6_S4_S6_ffNS_16NumericConverterIS4_fLNS_15FloatRoundStyleE2EEENS_12multiply_addINS_7complexIfEESC_SC_EEEEvNS_4gemm9GemmCoordENSB_IT5_EENS_22TensorRefPlanarComplexIT_T0_EENS_16ComplexTransformENSI_IT1_T2_EESM_SH_NSI_IT3_T4_EESS_NSB_IT6_EE --------------------------
	.section	.nv.constant0._ZN7cutlass9reference6device6kernel17GemmPlanarComplexINS_6half_tENS_6layout11ColumnMajorES4_S6_S4_S6_ffNS_16NumericConverterIS4_fLNS_15FloatRoundStyleE2EEENS_12multiply_addINS_7complexIfEESC_SC_EEEEvNS_4gemm9GemmCoordENSB_IT5_EENS_22TensorRefPlanarComplexIT_T0_EENS_16ComplexTransformENSI_IT1_T2_EESM_SH_NSI_IT3_T4_EESS_NSB_IT6_EE,"a",@progbits
	.sectionflags	@""
	.align	4
.nv.constant0._ZN7cutlass9reference6device6kernel17GemmPlanarComplexINS_6half_tENS_6layout11ColumnMajorES4_S6_S4_S6_ffNS_16NumericConverterIS4_fLNS_15FloatRoundStyleE2EEENS_12multiply_addINS_7complexIfEESC_SC_EEEEvNS_4gemm9GemmCoordENSB_IT5_EENS_22TensorRefPlanarComplexIT_T0_EENS_16ComplexTransformENSI_IT1_T2_EESM_SH_NSI_IT3_T4_EESS_NSB_IT6_EE:
	.zero		1048


//--------------------- .nv.constant0._ZN7cutlass9reference6device6kernel12BlockForEachINS_6half_tENS1_6detail17RandomUniformFuncIS4_EEEEvPT_mNT0_6ParamsE --------------------------
	.section	.nv.constant0._ZN7cutlass9reference6device6kernel12BlockForEachINS_6half_tENS1_6detail17RandomUniformFuncIS4_EEEEvPT_mNT0_6ParamsE,"a",@progbits
	.sectionflags	@""
	.align	4
.nv.constant0._ZN7cutlass9reference6device6kernel12BlockForEachINS_6half_tENS1_6detail17RandomUniformFuncIS4_EEEEvPT_mNT0_6ParamsE:
	.zero		960


//--------------------- SYMBOLS --------------------------

	.type		.nv.reservedSmem.offset0,@object
	.size		.nv.reservedSmem.offset0,0x4
